//
// Generated by NVIDIA NVVM Compiler
//
// Compiler Build ID: CL-36424714
// Cuda compilation tools, release 13.0, V13.0.88
// Based on NVVM 20.0.0
//

.version 9.0
.target sm_100
.address_size 64

	// .globl	_Z25dequantize_8bit_u8_kernelIfEvPhPT_S2_S2_ii

.visible .entry _Z25dequantize_8bit_u8_kernelIfEvPhPT_S2_S2_ii(
	.param .u64 .ptr .align 1 _Z25dequantize_8bit_u8_kernelIfEvPhPT_S2_S2_ii_param_0,
	.param .u64 .ptr .align 1 _Z25dequantize_8bit_u8_kernelIfEvPhPT_S2_S2_ii_param_1,
	.param .u64 .ptr .align 1 _Z25dequantize_8bit_u8_kernelIfEvPhPT_S2_S2_ii_param_2,
	.param .u64 .ptr .align 1 _Z25dequantize_8bit_u8_kernelIfEvPhPT_S2_S2_ii_param_3,
	.param .u32 _Z25dequantize_8bit_u8_kernelIfEvPhPT_S2_S2_ii_param_4,
	.param .u32 _Z25dequantize_8bit_u8_kernelIfEvPhPT_S2_S2_ii_param_5
)
{
	.reg .pred 	%p<2>;
	.reg .b16 	%rs<2>;
	.reg .b32 	%r<9>;
	.reg .b32 	%f<6>;
	.reg .b64 	%rd<16>;

	ld.param.u64 	%rd1, [_Z25dequantize_8bit_u8_kernelIfEvPhPT_S2_S2_ii_param_0];
	ld.param.u64 	%rd2, [_Z25dequantize_8bit_u8_kernelIfEvPhPT_S2_S2_ii_param_1];
	ld.param.u64 	%rd3, [_Z25dequantize_8bit_u8_kernelIfEvPhPT_S2_S2_ii_param_2];
	ld.param.u64 	%rd4, [_Z25dequantize_8bit_u8_kernelIfEvPhPT_S2_S2_ii_param_3];
	ld.param.u32 	%r3, [_Z25dequantize_8bit_u8_kernelIfEvPhPT_S2_S2_ii_param_4];
	ld.param.u32 	%r2, [_Z25dequantize_8bit_u8_kernelIfEvPhPT_S2_S2_ii_param_5];
	mov.u32 	%r4, %ctaid.x;
	mov.u32 	%r5, %ntid.x;
	mov.u32 	%r6, %tid.x;
	mad.lo.s32 	%r1, %r4, %r5, %r6;
	mul.lo.s32 	%r7, %r2, %r3;
	setp.ge.s32 	%p1, %r1, %r7;
	@%p1 bra 	$L__BB0_2;
	cvta.to.global.u64 	%rd5, %rd1;
	cvta.to.global.u64 	%rd6, %rd3;
	cvta.to.global.u64 	%rd7, %rd2;
	cvta.to.global.u64 	%rd8, %rd4;
	rem.s32 	%r8, %r1, %r2;
	cvt.s64.s32 	%rd9, %r1;
	add.s64 	%rd10, %rd5, %rd9;
	ld.global.u8 	%rs1, [%rd10];
	cvt.rn.f32.u16 	%f1, %rs1;
	mul.wide.s32 	%rd11, %r8, 4;
	add.s64 	%rd12, %rd6, %rd11;
	ld.global.f32 	%f2, [%rd12];
	sub.f32 	%f3, %f1, %f2;
	add.s64 	%rd13, %rd7, %rd11;
	ld.global.f32 	%f4, [%rd13];
	mul.f32 	%f5, %f3, %f4;
	mul.wide.s32 	%rd14, %r1, 4;
	add.s64 	%rd15, %rd8, %rd14;
	st.global.f32 	[%rd15], %f5;
$L__BB0_2:
	ret;

}
	// .globl	_Z25dequantize_8bit_u8_kernelI6__halfEvPhPT_S3_S3_ii
.visible .entry _Z25dequantize_8bit_u8_kernelI6__halfEvPhPT_S3_S3_ii(
	.param .u64 .ptr .align 1 _Z25dequantize_8bit_u8_kernelI6__halfEvPhPT_S3_S3_ii_param_0,
	.param .u64 .ptr .align 1 _Z25dequantize_8bit_u8_kernelI6__halfEvPhPT_S3_S3_ii_param_1,
	.param .u64 .ptr .align 1 _Z25dequantize_8bit_u8_kernelI6__halfEvPhPT_S3_S3_ii_param_2,
	.param .u64 .ptr .align 1 _Z25dequantize_8bit_u8_kernelI6__halfEvPhPT_S3_S3_ii_param_3,
	.param .u32 _Z25dequantize_8bit_u8_kernelI6__halfEvPhPT_S3_S3_ii_param_4,
	.param .u32 _Z25dequantize_8bit_u8_kernelI6__halfEvPhPT_S3_S3_ii_param_5
)
{
	.reg .pred 	%p<2>;
	.reg .b16 	%rs<8>;
	.reg .b32 	%r<10>;
	.reg .b64 	%rd<16>;

	ld.param.u64 	%rd1, [_Z25dequantize_8bit_u8_kernelI6__halfEvPhPT_S3_S3_ii_param_0];
	ld.param.u64 	%rd2, [_Z25dequantize_8bit_u8_kernelI6__halfEvPhPT_S3_S3_ii_param_1];
	ld.param.u64 	%rd3, [_Z25dequantize_8bit_u8_kernelI6__halfEvPhPT_S3_S3_ii_param_2];
	ld.param.u64 	%rd4, [_Z25dequantize_8bit_u8_kernelI6__halfEvPhPT_S3_S3_ii_param_3];
	ld.param.u32 	%r3, [_Z25dequantize_8bit_u8_kernelI6__halfEvPhPT_S3_S3_ii_param_4];
	ld.param.u32 	%r2, [_Z25dequantize_8bit_u8_kernelI6__halfEvPhPT_S3_S3_ii_param_5];
	mov.u32 	%r4, %ctaid.x;
	mov.u32 	%r5, %ntid.x;
	mov.u32 	%r6, %tid.x;
	mad.lo.s32 	%r1, %r4, %r5, %r6;
	mul.lo.s32 	%r7, %r2, %r3;
	setp.ge.s32 	%p1, %r1, %r7;
	@%p1 bra 	$L__BB1_2;
	cvta.to.global.u64 	%rd5, %rd1;
	cvta.to.global.u64 	%rd6, %rd3;
	cvta.to.global.u64 	%rd7, %rd2;
	cvta.to.global.u64 	%rd8, %rd4;
	rem.s32 	%r9, %r1, %r2;
	cvt.s64.s32 	%rd9, %r1;
	add.s64 	%rd10, %rd5, %rd9;
	ld.global.u8 	%r8, [%rd10];
	// begin inline asm
	cvt.rn.f16.s32 %rs1, %r8;
	// end inline asm
	mul.wide.s32 	%rd11, %r9, 2;
	add.s64 	%rd12, %rd6, %rd11;
	ld.global.u16 	%rs4, [%rd12];
	// begin inline asm
	{sub.f16 %rs2,%rs1,%rs4;
}
	// end inline asm
	add.s64 	%rd13, %rd7, %rd11;
	ld.global.u16 	%rs7, [%rd13];
	// begin inline asm
	{mul.f16 %rs5,%rs2,%rs7;
}
	// end inline asm
	mul.wide.s32 	%rd14, %r1, 2;
	add.s64 	%rd15, %rd8, %rd14;
	st.global.u16 	[%rd15], %rs5;
$L__BB1_2:
	ret;

}
	// .globl	_Z25dequantize_8bit_u8_kernelI13__nv_bfloat16EvPhPT_S3_S3_ii
.visible .entry _Z25dequantize_8bit_u8_kernelI13__nv_bfloat16EvPhPT_S3_S3_ii(
	.param .u64 .ptr .align 1 _Z25dequantize_8bit_u8_kernelI13__nv_bfloat16EvPhPT_S3_S3_ii_param_0,
	.param .u64 .ptr .align 1 _Z25dequantize_8bit_u8_kernelI13__nv_bfloat16EvPhPT_S3_S3_ii_param_1,
	.param .u64 .ptr .align 1 _Z25dequantize_8bit_u8_kernelI13__nv_bfloat16EvPhPT_S3_S3_ii_param_2,
	.param .u64 .ptr .align 1 _Z25dequantize_8bit_u8_kernelI13__nv_bfloat16EvPhPT_S3_S3_ii_param_3,
	.param .u32 _Z25dequantize_8bit_u8_kernelI13__nv_bfloat16EvPhPT_S3_S3_ii_param_4,
	.param .u32 _Z25dequantize_8bit_u8_kernelI13__nv_bfloat16EvPhPT_S3_S3_ii_param_5
)
{
	.reg .pred 	%p<2>;
	.reg .b16 	%rs<8>;
	.reg .b32 	%r<10>;
	.reg .b64 	%rd<16>;

	ld.param.u64 	%rd1, [_Z25dequantize_8bit_u8_kernelI13__nv_bfloat16EvPhPT_S3_S3_ii_param_0];
	ld.param.u64 	%rd2, [_Z25dequantize_8bit_u8_kernelI13__nv_bfloat16EvPhPT_S3_S3_ii_param_1];
	ld.param.u64 	%rd3, [_Z25dequantize_8bit_u8_kernelI13__nv_bfloat16EvPhPT_S3_S3_ii_param_2];
	ld.param.u64 	%rd4, [_Z25dequantize_8bit_u8_kernelI13__nv_bfloat16EvPhPT_S3_S3_ii_param_3];
	ld.param.u32 	%r3, [_Z25dequantize_8bit_u8_kernelI13__nv_bfloat16EvPhPT_S3_S3_ii_param_4];
	ld.param.u32 	%r2, [_Z25dequantize_8bit_u8_kernelI13__nv_bfloat16EvPhPT_S3_S3_ii_param_5];
	mov.u32 	%r4, %ctaid.x;
	mov.u32 	%r5, %ntid.x;
	mov.u32 	%r6, %tid.x;
	mad.lo.s32 	%r1, %r4, %r5, %r6;
	mul.lo.s32 	%r7, %r2, %r3;
	setp.ge.s32 	%p1, %r1, %r7;
	@%p1 bra 	$L__BB2_2;
	cvta.to.global.u64 	%rd5, %rd1;
	cvta.to.global.u64 	%rd6, %rd3;
	cvta.to.global.u64 	%rd7, %rd2;
	cvta.to.global.u64 	%rd8, %rd4;
	rem.s32 	%r9, %r1, %r2;
	cvt.s64.s32 	%rd9, %r1;
	add.s64 	%rd10, %rd5, %rd9;
	ld.global.u8 	%r8, [%rd10];
	// begin inline asm
	cvt.rn.bf16.s32 %rs1, %r8;
	// end inline asm
	mul.wide.s32 	%rd11, %r9, 2;
	add.s64 	%rd12, %rd6, %rd11;
	ld.global.u16 	%rs4, [%rd12];
	// begin inline asm
	{ sub.bf16 %rs2,%rs1,%rs4; }

	// end inline asm
	add.s64 	%rd13, %rd7, %rd11;
	ld.global.u16 	%rs7, [%rd13];
	// begin inline asm
	{ mul.bf16 %rs5,%rs2,%rs7; }

	// end inline asm
	mul.wide.s32 	%rd14, %r1, 2;
	add.s64 	%rd15, %rd8, %rd14;
	st.global.u16 	[%rd15], %rs5;
$L__BB2_2:
	ret;

}
	// .globl	_Z25dequantize_4bit_u8_kernelIfEvPhPT_S2_S2_ii
.visible .entry _Z25dequantize_4bit_u8_kernelIfEvPhPT_S2_S2_ii(
	.param .u64 .ptr .align 1 _Z25dequantize_4bit_u8_kernelIfEvPhPT_S2_S2_ii_param_0,
	.param .u64 .ptr .align 1 _Z25dequantize_4bit_u8_kernelIfEvPhPT_S2_S2_ii_param_1,
	.param .u64 .ptr .align 1 _Z25dequantize_4bit_u8_kernelIfEvPhPT_S2_S2_ii_param_2,
	.param .u64 .ptr .align 1 _Z25dequantize_4bit_u8_kernelIfEvPhPT_S2_S2_ii_param_3,
	.param .u32 _Z25dequantize_4bit_u8_kernelIfEvPhPT_S2_S2_ii_param_4,
	.param .u32 _Z25dequantize_4bit_u8_kernelIfEvPhPT_S2_S2_ii_param_5
)
{
	.reg .pred 	%p<2>;
	.reg .b16 	%rs<5>;
	.reg .b32 	%r<9>;
	.reg .b32 	%f<11>;
	.reg .b64 	%rd<18>;

	ld.param.u64 	%rd1, [_Z25dequantize_4bit_u8_kernelIfEvPhPT_S2_S2_ii_param_0];
	ld.param.u64 	%rd2, [_Z25dequantize_4bit_u8_kernelIfEvPhPT_S2_S2_ii_param_1];
	ld.param.u64 	%rd3, [_Z25dequantize_4bit_u8_kernelIfEvPhPT_S2_S2_ii_param_2];
	ld.param.u64 	%rd4, [_Z25dequantize_4bit_u8_kernelIfEvPhPT_S2_S2_ii_param_3];
	ld.param.u32 	%r4, [_Z25dequantize_4bit_u8_kernelIfEvPhPT_S2_S2_ii_param_4];
	ld.param.u32 	%r3, [_Z25dequantize_4bit_u8_kernelIfEvPhPT_S2_S2_ii_param_5];
	mov.u32 	%r5, %ctaid.x;
	mov.u32 	%r6, %ntid.x;
	mov.u32 	%r7, %tid.x;
	mad.lo.s32 	%r1, %r5, %r6, %r7;
	mul.lo.s32 	%r2, %r3, %r4;
	setp.ge.s32 	%p1, %r1, %r2;
	@%p1 bra 	$L__BB3_2;
	cvta.to.global.u64 	%rd5, %rd1;
	cvta.to.global.u64 	%rd6, %rd3;
	cvta.to.global.u64 	%rd7, %rd2;
	cvta.to.global.u64 	%rd8, %rd4;
	rem.s32 	%r8, %r1, %r3;
	cvt.s64.s32 	%rd9, %r1;
	add.s64 	%rd10, %rd5, %rd9;
	ld.global.u8 	%rs1, [%rd10];
	shr.u16 	%rs2, %rs1, 4;
	cvt.rn.f32.u16 	%f1, %rs2;
	mul.wide.s32 	%rd11, %r8, 4;
	add.s64 	%rd12, %rd6, %rd11;
	ld.global.f32 	%f2, [%rd12];
	sub.f32 	%f3, %f1, %f2;
	add.s64 	%rd13, %rd7, %rd11;
	ld.global.f32 	%f4, [%rd13];
	mul.f32 	%f5, %f4, %f3;
	mul.wide.s32 	%rd14, %r1, 4;
	add.s64 	%rd15, %rd8, %rd14;
	st.global.f32 	[%rd15], %f5;
	ld.global.u8 	%rs3, [%rd10];
	and.b16  	%rs4, %rs3, 15;
	cvt.rn.f32.u16 	%f6, %rs4;
	ld.global.f32 	%f7, [%rd12];
	sub.f32 	%f8, %f6, %f7;
	ld.global.f32 	%f9, [%rd13];
	mul.f32 	%f10, %f9, %f8;
	mul.wide.s32 	%rd16, %r2, 4;
	add.s64 	%rd17, %rd15, %rd16;
	st.global.f32 	[%rd17], %f10;
$L__BB3_2:
	ret;

}
	// .globl	_Z25dequantize_4bit_u8_kernelI6__halfEvPhPT_S3_S3_ii
.visible .entry _Z25dequantize_4bit_u8_kernelI6__halfEvPhPT_S3_S3_ii(
	.param .u64 .ptr .align 1 _Z25dequantize_4bit_u8_kernelI6__halfEvPhPT_S3_S3_ii_param_0,
	.param .u64 .ptr .align 1 _Z25dequantize_4bit_u8_kernelI6__halfEvPhPT_S3_S3_ii_param_1,
	.param .u64 .ptr .align 1 _Z25dequantize_4bit_u8_kernelI6__halfEvPhPT_S3_S3_ii_param_2,
	.param .u64 .ptr .align 1 _Z25dequantize_4bit_u8_kernelI6__halfEvPhPT_S3_S3_ii_param_3,
	.param .u32 _Z25dequantize_4bit_u8_kernelI6__halfEvPhPT_S3_S3_ii_param_4,
	.param .u32 _Z25dequantize_4bit_u8_kernelI6__halfEvPhPT_S3_S3_ii_param_5
)
{
	.reg .pred 	%p<2>;
	.reg .b16 	%rs<17>;
	.reg .b32 	%r<12>;
	.reg .b64 	%rd<18>;

	ld.param.u64 	%rd1, [_Z25dequantize_4bit_u8_kernelI6__halfEvPhPT_S3_S3_ii_param_0];
	ld.param.u64 	%rd2, [_Z25dequantize_4bit_u8_kernelI6__halfEvPhPT_S3_S3_ii_param_1];
	ld.param.u64 	%rd3, [_Z25dequantize_4bit_u8_kernelI6__halfEvPhPT_S3_S3_ii_param_2];
	ld.param.u64 	%rd4, [_Z25dequantize_4bit_u8_kernelI6__halfEvPhPT_S3_S3_ii_param_3];
	ld.param.u32 	%r4, [_Z25dequantize_4bit_u8_kernelI6__halfEvPhPT_S3_S3_ii_param_4];
	ld.param.u32 	%r3, [_Z25dequantize_4bit_u8_kernelI6__halfEvPhPT_S3_S3_ii_param_5];
	mov.u32 	%r5, %ctaid.x;
	mov.u32 	%r6, %ntid.x;
	mov.u32 	%r7, %tid.x;
	mad.lo.s32 	%r1, %r5, %r6, %r7;
	mul.lo.s32 	%r2, %r3, %r4;
	setp.ge.s32 	%p1, %r1, %r2;
	@%p1 bra 	$L__BB4_2;
	cvta.to.global.u64 	%rd5, %rd1;
	cvta.to.global.u64 	%rd6, %rd3;
	cvta.to.global.u64 	%rd7, %rd2;
	cvta.to.global.u64 	%rd8, %rd4;
	rem.s32 	%r10, %r1, %r3;
	cvt.s64.s32 	%rd9, %r1;
	add.s64 	%rd10, %rd5, %rd9;
	ld.global.u8 	%rs15, [%rd10];
	shr.u16 	%rs16, %rs15, 4;
	cvt.u32.u16 	%r8, %rs16;
	// begin inline asm
	cvt.rn.f16.s32 %rs1, %r8;
	// end inline asm
	mul.wide.s32 	%rd11, %r10, 2;
	add.s64 	%rd12, %rd6, %rd11;
	ld.global.u16 	%rs4, [%rd12];
	// begin inline asm
	{sub.f16 %rs2,%rs1,%rs4;
}
	// end inline asm
	add.s64 	%rd13, %rd7, %rd11;
	ld.global.u16 	%rs7, [%rd13];
	// begin inline asm
	{mul.f16 %rs5,%rs2,%rs7;
}
	// end inline asm
	mul.wide.s32 	%rd14, %r1, 2;
	add.s64 	%rd15, %rd8, %rd14;
	st.global.u16 	[%rd15], %rs5;
	ld.global.u8 	%r11, [%rd10];
	and.b32  	%r9, %r11, 15;
	// begin inline asm
	cvt.rn.f16.s32 %rs8, %r9;
	// end inline asm
	ld.global.u16 	%rs11, [%rd12];
	// begin inline asm
	{sub.f16 %rs9,%rs8,%rs11;
}
	// end inline asm
	ld.global.u16 	%rs14, [%rd13];
	// begin inline asm
	{mul.f16 %rs12,%rs9,%rs14;
}
	// end inline asm
	mul.wide.s32 	%rd16, %r2, 2;
	add.s64 	%rd17, %rd15, %rd16;
	st.global.u16 	[%rd17], %rs12;
$L__BB4_2:
	ret;

}
	// .globl	_Z25dequantize_4bit_u8_kernelI13__nv_bfloat16EvPhPT_S3_S3_ii
.visible .entry _Z25dequantize_4bit_u8_kernelI13__nv_bfloat16EvPhPT_S3_S3_ii(
	.param .u64 .ptr .align 1 _Z25dequantize_4bit_u8_kernelI13__nv_bfloat16EvPhPT_S3_S3_ii_param_0,
	.param .u64 .ptr .align 1 _Z25dequantize_4bit_u8_kernelI13__nv_bfloat16EvPhPT_S3_S3_ii_param_1,
	.param .u64 .ptr .align 1 _Z25dequantize_4bit_u8_kernelI13__nv_bfloat16EvPhPT_S3_S3_ii_param_2,
	.param .u64 .ptr .align 1 _Z25dequantize_4bit_u8_kernelI13__nv_bfloat16EvPhPT_S3_S3_ii_param_3,
	.param .u32 _Z25dequantize_4bit_u8_kernelI13__nv_bfloat16EvPhPT_S3_S3_ii_param_4,
	.param .u32 _Z25dequantize_4bit_u8_kernelI13__nv_bfloat16EvPhPT_S3_S3_ii_param_5
)
{
	.reg .pred 	%p<2>;
	.reg .b16 	%rs<17>;
	.reg .b32 	%r<12>;
	.reg .b64 	%rd<18>;

	ld.param.u64 	%rd1, [_Z25dequantize_4bit_u8_kernelI13__nv_bfloat16EvPhPT_S3_S3_ii_param_0];
	ld.param.u64 	%rd2, [_Z25dequantize_4bit_u8_kernelI13__nv_bfloat16EvPhPT_S3_S3_ii_param_1];
	ld.param.u64 	%rd3, [_Z25dequantize_4bit_u8_kernelI13__nv_bfloat16EvPhPT_S3_S3_ii_param_2];
	ld.param.u64 	%rd4, [_Z25dequantize_4bit_u8_kernelI13__nv_bfloat16EvPhPT_S3_S3_ii_param_3];
	ld.param.u32 	%r4, [_Z25dequantize_4bit_u8_kernelI13__nv_bfloat16EvPhPT_S3_S3_ii_param_4];
	ld.param.u32 	%r3, [_Z25dequantize_4bit_u8_kernelI13__nv_bfloat16EvPhPT_S3_S3_ii_param_5];
	mov.u32 	%r5, %ctaid.x;
	mov.u32 	%r6, %ntid.x;
	mov.u32 	%r7, %tid.x;
	mad.lo.s32 	%r1, %r5, %r6, %r7;
	mul.lo.s32 	%r2, %r3, %r4;
	setp.ge.s32 	%p1, %r1, %r2;
	@%p1 bra 	$L__BB5_2;
	cvta.to.global.u64 	%rd5, %rd1;
	cvta.to.global.u64 	%rd6, %rd3;
	cvta.to.global.u64 	%rd7, %rd2;
	cvta.to.global.u64 	%rd8, %rd4;
	rem.s32 	%r10, %r1, %r3;
	cvt.s64.s32 	%rd9, %r1;
	add.s64 	%rd10, %rd5, %rd9;
	ld.global.u8 	%rs15, [%rd10];
	shr.u16 	%rs16, %rs15, 4;
	cvt.u32.u16 	%r8, %rs16;
	// begin inline asm
	cvt.rn.bf16.s32 %rs1, %r8;
	// end inline asm
	mul.wide.s32 	%rd11, %r10, 2;
	add.s64 	%rd12, %rd6, %rd11;
	ld.global.u16 	%rs4, [%rd12];
	// begin inline asm
	{ sub.bf16 %rs2,%rs1,%rs4; }

	// end inline asm
	add.s64 	%rd13, %rd7, %rd11;
	ld.global.u16 	%rs7, [%rd13];
	// begin inline asm
	{ mul.bf16 %rs5,%rs2,%rs7; }

	// end inline asm
	mul.wide.s32 	%rd14, %r1, 2;
	add.s64 	%rd15, %rd8, %rd14;
	st.global.u16 	[%rd15], %rs5;
	ld.global.u8 	%r11, [%rd10];
	and.b32  	%r9, %r11, 15;
	// begin inline asm
	cvt.rn.bf16.s32 %rs8, %r9;
	// end inline asm
	ld.global.u16 	%rs11, [%rd12];
	// begin inline asm
	{ sub.bf16 %rs9,%rs8,%rs11; }

	// end inline asm
	ld.global.u16 	%rs14, [%rd13];
	// begin inline asm
	{ mul.bf16 %rs12,%rs9,%rs14; }

	// end inline asm
	mul.wide.s32 	%rd16, %r2, 2;
	add.s64 	%rd17, %rd15, %rd16;
	st.global.u16 	[%rd17], %rs12;
$L__BB5_2:
	ret;

}
	// .globl	_Z25dequantize_2bit_u8_kernelIfEvPhPT_S2_S2_ii
.visible .entry _Z25dequantize_2bit_u8_kernelIfEvPhPT_S2_S2_ii(
	.param .u64 .ptr .align 1 _Z25dequantize_2bit_u8_kernelIfEvPhPT_S2_S2_ii_param_0,
	.param .u64 .ptr .align 1 _Z25dequantize_2bit_u8_kernelIfEvPhPT_S2_S2_ii_param_1,
	.param .u64 .ptr .align 1 _Z25dequantize_2bit_u8_kernelIfEvPhPT_S2_S2_ii_param_2,
	.param .u64 .ptr .align 1 _Z25dequantize_2bit_u8_kernelIfEvPhPT_S2_S2_ii_param_3,
	.param .u32 _Z25dequantize_2bit_u8_kernelIfEvPhPT_S2_S2_ii_param_4,
	.param .u32 _Z25dequantize_2bit_u8_kernelIfEvPhPT_S2_S2_ii_param_5
)
{
	.reg .pred 	%p<2>;
	.reg .b16 	%rs<11>;
	.reg .b32 	%r<9>;
	.reg .b32 	%f<21>;
	.reg .b64 	%rd<20>;

	ld.param.u64 	%rd1, [_Z25dequantize_2bit_u8_kernelIfEvPhPT_S2_S2_ii_param_0];
	ld.param.u64 	%rd2, [_Z25dequantize_2bit_u8_kernelIfEvPhPT_S2_S2_ii_param_1];
	ld.param.u64 	%rd3, [_Z25dequantize_2bit_u8_kernelIfEvPhPT_S2_S2_ii_param_2];
	ld.param.u64 	%rd4, [_Z25dequantize_2bit_u8_kernelIfEvPhPT_S2_S2_ii_param_3];
	ld.param.u32 	%r4, [_Z25dequantize_2bit_u8_kernelIfEvPhPT_S2_S2_ii_param_4];
	ld.param.u32 	%r3, [_Z25dequantize_2bit_u8_kernelIfEvPhPT_S2_S2_ii_param_5];
	mov.u32 	%r5, %ctaid.x;
	mov.u32 	%r6, %ntid.x;
	mov.u32 	%r7, %tid.x;
	mad.lo.s32 	%r1, %r5, %r6, %r7;
	mul.lo.s32 	%r2, %r3, %r4;
	setp.ge.s32 	%p1, %r1, %r2;
	@%p1 bra 	$L__BB6_2;
	cvta.to.global.u64 	%rd5, %rd1;
	cvta.to.global.u64 	%rd6, %rd3;
	cvta.to.global.u64 	%rd7, %rd2;
	cvta.to.global.u64 	%rd8, %rd4;
	rem.s32 	%r8, %r1, %r3;
	cvt.s64.s32 	%rd9, %r1;
	add.s64 	%rd10, %rd5, %rd9;
	ld.global.u8 	%rs1, [%rd10];
	shr.u16 	%rs2, %rs1, 6;
	cvt.rn.f32.u16 	%f1, %rs2;
	mul.wide.s32 	%rd11, %r8, 4;
	add.s64 	%rd12, %rd6, %rd11;
	ld.global.f32 	%f2, [%rd12];
	sub.f32 	%f3, %f1, %f2;
	add.s64 	%rd13, %rd7, %rd11;
	ld.global.f32 	%f4, [%rd13];
	mul.f32 	%f5, %f4, %f3;
	mul.wide.s32 	%rd14, %r1, 4;
	add.s64 	%rd15, %rd8, %rd14;
	st.global.f32 	[%rd15], %f5;
	ld.global.u8 	%rs3, [%rd10];
	shr.u16 	%rs4, %rs3, 4;
	and.b16  	%rs5, %rs4, 3;
	cvt.rn.f32.u16 	%f6, %rs5;
	ld.global.f32 	%f7, [%rd12];
	sub.f32 	%f8, %f6, %f7;
	ld.global.f32 	%f9, [%rd13];
	mul.f32 	%f10, %f9, %f8;
	mul.wide.s32 	%rd16, %r2, 4;
	add.s64 	%rd17, %rd15, %rd16;
	st.global.f32 	[%rd17], %f10;
	ld.global.u8 	%rs6, [%rd10];
	shr.u16 	%rs7, %rs6, 2;
	and.b16  	%rs8, %rs7, 3;
	cvt.rn.f32.u16 	%f11, %rs8;
	ld.global.f32 	%f12, [%rd12];
	sub.f32 	%f13, %f11, %f12;
	ld.global.f32 	%f14, [%rd13];
	mul.f32 	%f15, %f14, %f13;
	add.s64 	%rd18, %rd17, %rd16;
	st.global.f32 	[%rd18], %f15;
	ld.global.u8 	%rs9, [%rd10];
	and.b16  	%rs10, %rs9, 3;
	cvt.rn.f32.u16 	%f16, %rs10;
	ld.global.f32 	%f17, [%rd12];
	sub.f32 	%f18, %f16, %f17;
	ld.global.f32 	%f19, [%rd13];
	mul.f32 	%f20, %f19, %f18;
	add.s64 	%rd19, %rd18, %rd16;
	st.global.f32 	[%rd19], %f20;
$L__BB6_2:
	ret;

}
	// .globl	_Z25dequantize_2bit_u8_kernelI6__halfEvPhPT_S3_S3_ii
.visible .entry _Z25dequantize_2bit_u8_kernelI6__halfEvPhPT_S3_S3_ii(
	.param .u64 .ptr .align 1 _Z25dequantize_2bit_u8_kernelI6__halfEvPhPT_S3_S3_ii_param_0,
	.param .u64 .ptr .align 1 _Z25dequantize_2bit_u8_kernelI6__halfEvPhPT_S3_S3_ii_param_1,
	.param .u64 .ptr .align 1 _Z25dequantize_2bit_u8_kernelI6__halfEvPhPT_S3_S3_ii_param_2,
	.param .u64 .ptr .align 1 _Z25dequantize_2bit_u8_kernelI6__halfEvPhPT_S3_S3_ii_param_3,
	.param .u32 _Z25dequantize_2bit_u8_kernelI6__halfEvPhPT_S3_S3_ii_param_4,
	.param .u32 _Z25dequantize_2bit_u8_kernelI6__halfEvPhPT_S3_S3_ii_param_5
)
{
	.reg .pred 	%p<2>;
	.reg .b16 	%rs<31>;
	.reg .b32 	%r<18>;
	.reg .b64 	%rd<20>;

	ld.param.u64 	%rd1, [_Z25dequantize_2bit_u8_kernelI6__halfEvPhPT_S3_S3_ii_param_0];
	ld.param.u64 	%rd2, [_Z25dequantize_2bit_u8_kernelI6__halfEvPhPT_S3_S3_ii_param_1];
	ld.param.u64 	%rd3, [_Z25dequantize_2bit_u8_kernelI6__halfEvPhPT_S3_S3_ii_param_2];
	ld.param.u64 	%rd4, [_Z25dequantize_2bit_u8_kernelI6__halfEvPhPT_S3_S3_ii_param_3];
	ld.param.u32 	%r4, [_Z25dequantize_2bit_u8_kernelI6__halfEvPhPT_S3_S3_ii_param_4];
	ld.param.u32 	%r3, [_Z25dequantize_2bit_u8_kernelI6__halfEvPhPT_S3_S3_ii_param_5];
	mov.u32 	%r5, %ctaid.x;
	mov.u32 	%r6, %ntid.x;
	mov.u32 	%r7, %tid.x;
	mad.lo.s32 	%r1, %r5, %r6, %r7;
	mul.lo.s32 	%r2, %r3, %r4;
	setp.ge.s32 	%p1, %r1, %r2;
	@%p1 bra 	$L__BB7_2;
	cvta.to.global.u64 	%rd5, %rd1;
	cvta.to.global.u64 	%rd6, %rd3;
	cvta.to.global.u64 	%rd7, %rd2;
	cvta.to.global.u64 	%rd8, %rd4;
	rem.s32 	%r12, %r1, %r3;
	cvt.s64.s32 	%rd9, %r1;
	add.s64 	%rd10, %rd5, %rd9;
	ld.global.u8 	%rs29, [%rd10];
	shr.u16 	%rs30, %rs29, 6;
	cvt.u32.u16 	%r8, %rs30;
	// begin inline asm
	cvt.rn.f16.s32 %rs1, %r8;
	// end inline asm
	mul.wide.s32 	%rd11, %r12, 2;
	add.s64 	%rd12, %rd6, %rd11;
	ld.global.u16 	%rs4, [%rd12];
	// begin inline asm
	{sub.f16 %rs2,%rs1,%rs4;
}
	// end inline asm
	add.s64 	%rd13, %rd7, %rd11;
	ld.global.u16 	%rs7, [%rd13];
	// begin inline asm
	{mul.f16 %rs5,%rs2,%rs7;
}
	// end inline asm
	mul.wide.s32 	%rd14, %r1, 2;
	add.s64 	%rd15, %rd8, %rd14;
	st.global.u16 	[%rd15], %rs5;
	ld.global.u8 	%r13, [%rd10];
	shr.u32 	%r14, %r13, 4;
	and.b32  	%r9, %r14, 3;
	// begin inline asm
	cvt.rn.f16.s32 %rs8, %r9;
	// end inline asm
	ld.global.u16 	%rs11, [%rd12];
	// begin inline asm
	{sub.f16 %rs9,%rs8,%rs11;
}
	// end inline asm
	ld.global.u16 	%rs14, [%rd13];
	// begin inline asm
	{mul.f16 %rs12,%rs9,%rs14;
}
	// end inline asm
	mul.wide.s32 	%rd16, %r2, 2;
	add.s64 	%rd17, %rd15, %rd16;
	st.global.u16 	[%rd17], %rs12;
	ld.global.u8 	%r15, [%rd10];
	shr.u32 	%r16, %r15, 2;
	and.b32  	%r10, %r16, 3;
	// begin inline asm
	cvt.rn.f16.s32 %rs15, %r10;
	// end inline asm
	ld.global.u16 	%rs18, [%rd12];
	// begin inline asm
	{sub.f16 %rs16,%rs15,%rs18;
}
	// end inline asm
	ld.global.u16 	%rs21, [%rd13];
	// begin inline asm
	{mul.f16 %rs19,%rs16,%rs21;
}
	// end inline asm
	add.s64 	%rd18, %rd17, %rd16;
	st.global.u16 	[%rd18], %rs19;
	ld.global.u8 	%r17, [%rd10];
	and.b32  	%r11, %r17, 3;
	// begin inline asm
	cvt.rn.f16.s32 %rs22, %r11;
	// end inline asm
	ld.global.u16 	%rs25, [%rd12];
	// begin inline asm
	{sub.f16 %rs23,%rs22,%rs25;
}
	// end inline asm
	ld.global.u16 	%rs28, [%rd13];
	// begin inline asm
	{mul.f16 %rs26,%rs23,%rs28;
}
	// end inline asm
	add.s64 	%rd19, %rd18, %rd16;
	st.global.u16 	[%rd19], %rs26;
$L__BB7_2:
	ret;

}
	// .globl	_Z25dequantize_2bit_u8_kernelI13__nv_bfloat16EvPhPT_S3_S3_ii
.visible .entry _Z25dequantize_2bit_u8_kernelI13__nv_bfloat16EvPhPT_S3_S3_ii(
	.param .u64 .ptr .align 1 _Z25dequantize_2bit_u8_kernelI13__nv_bfloat16EvPhPT_S3_S3_ii_param_0,
	.param .u64 .ptr .align 1 _Z25dequantize_2bit_u8_kernelI13__nv_bfloat16EvPhPT_S3_S3_ii_param_1,
	.param .u64 .ptr .align 1 _Z25dequantize_2bit_u8_kernelI13__nv_bfloat16EvPhPT_S3_S3_ii_param_2,
	.param .u64 .ptr .align 1 _Z25dequantize_2bit_u8_kernelI13__nv_bfloat16EvPhPT_S3_S3_ii_param_3,
	.param .u32 _Z25dequantize_2bit_u8_kernelI13__nv_bfloat16EvPhPT_S3_S3_ii_param_4,
	.param .u32 _Z25dequantize_2bit_u8_kernelI13__nv_bfloat16EvPhPT_S3_S3_ii_param_5
)
{
	.reg .pred 	%p<2>;
	.reg .b16 	%rs<31>;
	.reg .b32 	%r<18>;
	.reg .b64 	%rd<20>;

	ld.param.u64 	%rd1, [_Z25dequantize_2bit_u8_kernelI13__nv_bfloat16EvPhPT_S3_S3_ii_param_0];
	ld.param.u64 	%rd2, [_Z25dequantize_2bit_u8_kernelI13__nv_bfloat16EvPhPT_S3_S3_ii_param_1];
	ld.param.u64 	%rd3, [_Z25dequantize_2bit_u8_kernelI13__nv_bfloat16EvPhPT_S3_S3_ii_param_2];
	ld.param.u64 	%rd4, [_Z25dequantize_2bit_u8_kernelI13__nv_bfloat16EvPhPT_S3_S3_ii_param_3];
	ld.param.u32 	%r4, [_Z25dequantize_2bit_u8_kernelI13__nv_bfloat16EvPhPT_S3_S3_ii_param_4];
	ld.param.u32 	%r3, [_Z25dequantize_2bit_u8_kernelI13__nv_bfloat16EvPhPT_S3_S3_ii_param_5];
	mov.u32 	%r5, %ctaid.x;
	mov.u32 	%r6, %ntid.x;
	mov.u32 	%r7, %tid.x;
	mad.lo.s32 	%r1, %r5, %r6, %r7;
	mul.lo.s32 	%r2, %r3, %r4;
	setp.ge.s32 	%p1, %r1, %r2;
	@%p1 bra 	$L__BB8_2;
	cvta.to.global.u64 	%rd5, %rd1;
	cvta.to.global.u64 	%rd6, %rd3;
	cvta.to.global.u64 	%rd7, %rd2;
	cvta.to.global.u64 	%rd8, %rd4;
	rem.s32 	%r12, %r1, %r3;
	cvt.s64.s32 	%rd9, %r1;
	add.s64 	%rd10, %rd5, %rd9;
	ld.global.u8 	%rs29, [%rd10];
	shr.u16 	%rs30, %rs29, 6;
	cvt.u32.u16 	%r8, %rs30;
	// begin inline asm
	cvt.rn.bf16.s32 %rs1, %r8;
	// end inline asm
	mul.wide.s32 	%rd11, %r12, 2;
	add.s64 	%rd12, %rd6, %rd11;
	ld.global.u16 	%rs4, [%rd12];
	// begin inline asm
	{ sub.bf16 %rs2,%rs1,%rs4; }

	// end inline asm
	add.s64 	%rd13, %rd7, %rd11;
	ld.global.u16 	%rs7, [%rd13];
	// begin inline asm
	{ mul.bf16 %rs5,%rs2,%rs7; }

	// end inline asm
	mul.wide.s32 	%rd14, %r1, 2;
	add.s64 	%rd15, %rd8, %rd14;
	st.global.u16 	[%rd15], %rs5;
	ld.global.u8 	%r13, [%rd10];
	shr.u32 	%r14, %r13, 4;
	and.b32  	%r9, %r14, 3;
	// begin inline asm
	cvt.rn.bf16.s32 %rs8, %r9;
	// end inline asm
	ld.global.u16 	%rs11, [%rd12];
	// begin inline asm
	{ sub.bf16 %rs9,%rs8,%rs11; }

	// end inline asm
	ld.global.u16 	%rs14, [%rd13];
	// begin inline asm
	{ mul.bf16 %rs12,%rs9,%rs14; }

	// end inline asm
	mul.wide.s32 	%rd16, %r2, 2;
	add.s64 	%rd17, %rd15, %rd16;
	st.global.u16 	[%rd17], %rs12;
	ld.global.u8 	%r15, [%rd10];
	shr.u32 	%r16, %r15, 2;
	and.b32  	%r10, %r16, 3;
	// begin inline asm
	cvt.rn.bf16.s32 %rs15, %r10;
	// end inline asm
	ld.global.u16 	%rs18, [%rd12];
	// begin inline asm
	{ sub.bf16 %rs16,%rs15,%rs18; }

	// end inline asm
	ld.global.u16 	%rs21, [%rd13];
	// begin inline asm
	{ mul.bf16 %rs19,%rs16,%rs21; }

	// end inline asm
	add.s64 	%rd18, %rd17, %rd16;
	st.global.u16 	[%rd18], %rs19;
	ld.global.u8 	%r17, [%rd10];
	and.b32  	%r11, %r17, 3;
	// begin inline asm
	cvt.rn.bf16.s32 %rs22, %r11;
	// end inline asm
	ld.global.u16 	%rs25, [%rd12];
	// begin inline asm
	{ sub.bf16 %rs23,%rs22,%rs25; }

	// end inline asm
	ld.global.u16 	%rs28, [%rd13];
	// begin inline asm
	{ mul.bf16 %rs26,%rs23,%rs28; }

	// end inline asm
	add.s64 	%rd19, %rd18, %rd16;
	st.global.u16 	[%rd19], %rs26;
$L__BB8_2:
	ret;

}
	// .globl	_Z25dequantize_1bit_u8_kernelIfEvPhPT_S2_S2_ii
.visible .entry _Z25dequantize_1bit_u8_kernelIfEvPhPT_S2_S2_ii(
	.param .u64 .ptr .align 1 _Z25dequantize_1bit_u8_kernelIfEvPhPT_S2_S2_ii_param_0,
	.param .u64 .ptr .align 1 _Z25dequantize_1bit_u8_kernelIfEvPhPT_S2_S2_ii_param_1,
	.param .u64 .ptr .align 1 _Z25dequantize_1bit_u8_kernelIfEvPhPT_S2_S2_ii_param_2,
	.param .u64 .ptr .align 1 _Z25dequantize_1bit_u8_kernelIfEvPhPT_S2_S2_ii_param_3,
	.param .u32 _Z25dequantize_1bit_u8_kernelIfEvPhPT_S2_S2_ii_param_4,
	.param .u32 _Z25dequantize_1bit_u8_kernelIfEvPhPT_S2_S2_ii_param_5
)
{
	.reg .pred 	%p<2>;
	.reg .b16 	%rs<23>;
	.reg .b32 	%r<9>;
	.reg .b32 	%f<41>;
	.reg .b64 	%rd<24>;

	ld.param.u64 	%rd1, [_Z25dequantize_1bit_u8_kernelIfEvPhPT_S2_S2_ii_param_0];
	ld.param.u64 	%rd2, [_Z25dequantize_1bit_u8_kernelIfEvPhPT_S2_S2_ii_param_1];
	ld.param.u64 	%rd3, [_Z25dequantize_1bit_u8_kernelIfEvPhPT_S2_S2_ii_param_2];
	ld.param.u64 	%rd4, [_Z25dequantize_1bit_u8_kernelIfEvPhPT_S2_S2_ii_param_3];
	ld.param.u32 	%r4, [_Z25dequantize_1bit_u8_kernelIfEvPhPT_S2_S2_ii_param_4];
	ld.param.u32 	%r3, [_Z25dequantize_1bit_u8_kernelIfEvPhPT_S2_S2_ii_param_5];
	mov.u32 	%r5, %ctaid.x;
	mov.u32 	%r6, %ntid.x;
	mov.u32 	%r7, %tid.x;
	mad.lo.s32 	%r1, %r5, %r6, %r7;
	mul.lo.s32 	%r2, %r3, %r4;
	setp.ge.s32 	%p1, %r1, %r2;
	@%p1 bra 	$L__BB9_2;
	cvta.to.global.u64 	%rd5, %rd1;
	cvta.to.global.u64 	%rd6, %rd3;
	cvta.to.global.u64 	%rd7, %rd2;
	cvta.to.global.u64 	%rd8, %rd4;
	rem.s32 	%r8, %r1, %r3;
	cvt.s64.s32 	%rd9, %r1;
	add.s64 	%rd10, %rd5, %rd9;
	ld.global.u8 	%rs1, [%rd10];
	shr.u16 	%rs2, %rs1, 7;
	cvt.rn.f32.u16 	%f1, %rs2;
	mul.wide.s32 	%rd11, %r8, 4;
	add.s64 	%rd12, %rd6, %rd11;
	ld.global.f32 	%f2, [%rd12];
	sub.f32 	%f3, %f1, %f2;
	add.s64 	%rd13, %rd7, %rd11;
	ld.global.f32 	%f4, [%rd13];
	mul.f32 	%f5, %f4, %f3;
	mul.wide.s32 	%rd14, %r1, 4;
	add.s64 	%rd15, %rd8, %rd14;
	st.global.f32 	[%rd15], %f5;
	ld.global.u8 	%rs3, [%rd10];
	shr.u16 	%rs4, %rs3, 6;
	and.b16  	%rs5, %rs4, 1;
	cvt.rn.f32.u16 	%f6, %rs5;
	ld.global.f32 	%f7, [%rd12];
	sub.f32 	%f8, %f6, %f7;
	ld.global.f32 	%f9, [%rd13];
	mul.f32 	%f10, %f9, %f8;
	mul.wide.s32 	%rd16, %r2, 4;
	add.s64 	%rd17, %rd15, %rd16;
	st.global.f32 	[%rd17], %f10;
	ld.global.u8 	%rs6, [%rd10];
	shr.u16 	%rs7, %rs6, 5;
	and.b16  	%rs8, %rs7, 1;
	cvt.rn.f32.u16 	%f11, %rs8;
	ld.global.f32 	%f12, [%rd12];
	sub.f32 	%f13, %f11, %f12;
	ld.global.f32 	%f14, [%rd13];
	mul.f32 	%f15, %f14, %f13;
	add.s64 	%rd18, %rd17, %rd16;
	st.global.f32 	[%rd18], %f15;
	ld.global.u8 	%rs9, [%rd10];
	shr.u16 	%rs10, %rs9, 4;
	and.b16  	%rs11, %rs10, 1;
	cvt.rn.f32.u16 	%f16, %rs11;
	ld.global.f32 	%f17, [%rd12];
	sub.f32 	%f18, %f16, %f17;
	ld.global.f32 	%f19, [%rd13];
	mul.f32 	%f20, %f19, %f18;
	add.s64 	%rd19, %rd18, %rd16;
	st.global.f32 	[%rd19], %f20;
	ld.global.u8 	%rs12, [%rd10];
	shr.u16 	%rs13, %rs12, 3;
	and.b16  	%rs14, %rs13, 1;
	cvt.rn.f32.u16 	%f21, %rs14;
	ld.global.f32 	%f22, [%rd12];
	sub.f32 	%f23, %f21, %f22;
	ld.global.f32 	%f24, [%rd13];
	mul.f32 	%f25, %f24, %f23;
	add.s64 	%rd20, %rd19, %rd16;
	st.global.f32 	[%rd20], %f25;
	ld.global.u8 	%rs15, [%rd10];
	shr.u16 	%rs16, %rs15, 2;
	and.b16  	%rs17, %rs16, 1;
	cvt.rn.f32.u16 	%f26, %rs17;
	ld.global.f32 	%f27, [%rd12];
	sub.f32 	%f28, %f26, %f27;
	ld.global.f32 	%f29, [%rd13];
	mul.f32 	%f30, %f29, %f28;
	add.s64 	%rd21, %rd20, %rd16;
	st.global.f32 	[%rd21], %f30;
	ld.global.u8 	%rs18, [%rd10];
	shr.u16 	%rs19, %rs18, 1;
	and.b16  	%rs20, %rs19, 1;
	cvt.rn.f32.u16 	%f31, %rs20;
	ld.global.f32 	%f32, [%rd12];
	sub.f32 	%f33, %f31, %f32;
	ld.global.f32 	%f34, [%rd13];
	mul.f32 	%f35, %f34, %f33;
	add.s64 	%rd22, %rd21, %rd16;
	st.global.f32 	[%rd22], %f35;
	ld.global.u8 	%rs21, [%rd10];
	and.b16  	%rs22, %rs21, 1;
	cvt.rn.f32.u16 	%f36, %rs22;
	ld.global.f32 	%f37, [%rd12];
	sub.f32 	%f38, %f36, %f37;
	ld.global.f32 	%f39, [%rd13];
	mul.f32 	%f40, %f39, %f38;
	add.s64 	%rd23, %rd22, %rd16;
	st.global.f32 	[%rd23], %f40;
$L__BB9_2:
	ret;

}
	// .globl	_Z25dequantize_1bit_u8_kernelI6__halfEvPhPT_S3_S3_ii
.visible .entry _Z25dequantize_1bit_u8_kernelI6__halfEvPhPT_S3_S3_ii(
	.param .u64 .ptr .align 1 _Z25dequantize_1bit_u8_kernelI6__halfEvPhPT_S3_S3_ii_param_0,
	.param .u64 .ptr .align 1 _Z25dequantize_1bit_u8_kernelI6__halfEvPhPT_S3_S3_ii_param_1,
	.param .u64 .ptr .align 1 _Z25dequantize_1bit_u8_kernelI6__halfEvPhPT_S3_S3_ii_param_2,
	.param .u64 .ptr .align 1 _Z25dequantize_1bit_u8_kernelI6__halfEvPhPT_S3_S3_ii_param_3,
	.param .u32 _Z25dequantize_1bit_u8_kernelI6__halfEvPhPT_S3_S3_ii_param_4,
	.param .u32 _Z25dequantize_1bit_u8_kernelI6__halfEvPhPT_S3_S3_ii_param_5
)
{
	.reg .pred 	%p<2>;
	.reg .b16 	%rs<59>;
	.reg .b32 	%r<30>;
	.reg .b64 	%rd<24>;

	ld.param.u64 	%rd1, [_Z25dequantize_1bit_u8_kernelI6__halfEvPhPT_S3_S3_ii_param_0];
	ld.param.u64 	%rd2, [_Z25dequantize_1bit_u8_kernelI6__halfEvPhPT_S3_S3_ii_param_1];
	ld.param.u64 	%rd3, [_Z25dequantize_1bit_u8_kernelI6__halfEvPhPT_S3_S3_ii_param_2];
	ld.param.u64 	%rd4, [_Z25dequantize_1bit_u8_kernelI6__halfEvPhPT_S3_S3_ii_param_3];
	ld.param.u32 	%r4, [_Z25dequantize_1bit_u8_kernelI6__halfEvPhPT_S3_S3_ii_param_4];
	ld.param.u32 	%r3, [_Z25dequantize_1bit_u8_kernelI6__halfEvPhPT_S3_S3_ii_param_5];
	mov.u32 	%r5, %ctaid.x;
	mov.u32 	%r6, %ntid.x;
	mov.u32 	%r7, %tid.x;
	mad.lo.s32 	%r1, %r5, %r6, %r7;
	mul.lo.s32 	%r2, %r3, %r4;
	setp.ge.s32 	%p1, %r1, %r2;
	@%p1 bra 	$L__BB10_2;
	cvta.to.global.u64 	%rd5, %rd1;
	cvta.to.global.u64 	%rd6, %rd3;
	cvta.to.global.u64 	%rd7, %rd2;
	cvta.to.global.u64 	%rd8, %rd4;
	rem.s32 	%r16, %r1, %r3;
	cvt.s64.s32 	%rd9, %r1;
	add.s64 	%rd10, %rd5, %rd9;
	ld.global.u8 	%rs57, [%rd10];
	shr.u16 	%rs58, %rs57, 7;
	cvt.u32.u16 	%r8, %rs58;
	// begin inline asm
	cvt.rn.f16.s32 %rs1, %r8;
	// end inline asm
	mul.wide.s32 	%rd11, %r16, 2;
	add.s64 	%rd12, %rd6, %rd11;
	ld.global.u16 	%rs4, [%rd12];
	// begin inline asm
	{sub.f16 %rs2,%rs1,%rs4;
}
	// end inline asm
	add.s64 	%rd13, %rd7, %rd11;
	ld.global.u16 	%rs7, [%rd13];
	// begin inline asm
	{mul.f16 %rs5,%rs2,%rs7;
}
	// end inline asm
	mul.wide.s32 	%rd14, %r1, 2;
	add.s64 	%rd15, %rd8, %rd14;
	st.global.u16 	[%rd15], %rs5;
	ld.global.u8 	%r17, [%rd10];
	shr.u32 	%r18, %r17, 6;
	and.b32  	%r9, %r18, 1;
	// begin inline asm
	cvt.rn.f16.s32 %rs8, %r9;
	// end inline asm
	ld.global.u16 	%rs11, [%rd12];
	// begin inline asm
	{sub.f16 %rs9,%rs8,%rs11;
}
	// end inline asm
	ld.global.u16 	%rs14, [%rd13];
	// begin inline asm
	{mul.f16 %rs12,%rs9,%rs14;
}
	// end inline asm
	mul.wide.s32 	%rd16, %r2, 2;
	add.s64 	%rd17, %rd15, %rd16;
	st.global.u16 	[%rd17], %rs12;
	ld.global.u8 	%r19, [%rd10];
	shr.u32 	%r20, %r19, 5;
	and.b32  	%r10, %r20, 1;
	// begin inline asm
	cvt.rn.f16.s32 %rs15, %r10;
	// end inline asm
	ld.global.u16 	%rs18, [%rd12];
	// begin inline asm
	{sub.f16 %rs16,%rs15,%rs18;
}
	// end inline asm
	ld.global.u16 	%rs21, [%rd13];
	// begin inline asm
	{mul.f16 %rs19,%rs16,%rs21;
}
	// end inline asm
	add.s64 	%rd18, %rd17, %rd16;
	st.global.u16 	[%rd18], %rs19;
	ld.global.u8 	%r21, [%rd10];
	shr.u32 	%r22, %r21, 4;
	and.b32  	%r11, %r22, 1;
	// begin inline asm
	cvt.rn.f16.s32 %rs22, %r11;
	// end inline asm
	ld.global.u16 	%rs25, [%rd12];
	// begin inline asm
	{sub.f16 %rs23,%rs22,%rs25;
}
	// end inline asm
	ld.global.u16 	%rs28, [%rd13];
	// begin inline asm
	{mul.f16 %rs26,%rs23,%rs28;
}
	// end inline asm
	add.s64 	%rd19, %rd18, %rd16;
	st.global.u16 	[%rd19], %rs26;
	ld.global.u8 	%r23, [%rd10];
	shr.u32 	%r24, %r23, 3;
	and.b32  	%r12, %r24, 1;
	// begin inline asm
	cvt.rn.f16.s32 %rs29, %r12;
	// end inline asm
	ld.global.u16 	%rs32, [%rd12];
	// begin inline asm
	{sub.f16 %rs30,%rs29,%rs32;
}
	// end inline asm
	ld.global.u16 	%rs35, [%rd13];
	// begin inline asm
	{mul.f16 %rs33,%rs30,%rs35;
}
	// end inline asm
	add.s64 	%rd20, %rd19, %rd16;
	st.global.u16 	[%rd20], %rs33;
	ld.global.u8 	%r25, [%rd10];
	shr.u32 	%r26, %r25, 2;
	and.b32  	%r13, %r26, 1;
	// begin inline asm
	cvt.rn.f16.s32 %rs36, %r13;
	// end inline asm
	ld.global.u16 	%rs39, [%rd12];
	// begin inline asm
	{sub.f16 %rs37,%rs36,%rs39;
}
	// end inline asm
	ld.global.u16 	%rs42, [%rd13];
	// begin inline asm
	{mul.f16 %rs40,%rs37,%rs42;
}
	// end inline asm
	add.s64 	%rd21, %rd20, %rd16;
	st.global.u16 	[%rd21], %rs40;
	ld.global.u8 	%r27, [%rd10];
	shr.u32 	%r28, %r27, 1;
	and.b32  	%r14, %r28, 1;
	// begin inline asm
	cvt.rn.f16.s32 %rs43, %r14;
	// end inline asm
	ld.global.u16 	%rs46, [%rd12];
	// begin inline asm
	{sub.f16 %rs44,%rs43,%rs46;
}
	// end inline asm
	ld.global.u16 	%rs49, [%rd13];
	// begin inline asm
	{mul.f16 %rs47,%rs44,%rs49;
}
	// end inline asm
	add.s64 	%rd22, %rd21, %rd16;
	st.global.u16 	[%rd22], %rs47;
	ld.global.u8 	%r29, [%rd10];
	and.b32  	%r15, %r29, 1;
	// begin inline asm
	cvt.rn.f16.s32 %rs50, %r15;
	// end inline asm
	ld.global.u16 	%rs53, [%rd12];
	// begin inline asm
	{sub.f16 %rs51,%rs50,%rs53;
}
	// end inline asm
	ld.global.u16 	%rs56, [%rd13];
	// begin inline asm
	{mul.f16 %rs54,%rs51,%rs56;
}
	// end inline asm
	add.s64 	%rd23, %rd22, %rd16;
	st.global.u16 	[%rd23], %rs54;
$L__BB10_2:
	ret;

}
	// .globl	_Z25dequantize_1bit_u8_kernelI13__nv_bfloat16EvPhPT_S3_S3_ii
.visible .entry _Z25dequantize_1bit_u8_kernelI13__nv_bfloat16EvPhPT_S3_S3_ii(
	.param .u64 .ptr .align 1 _Z25dequantize_1bit_u8_kernelI13__nv_bfloat16EvPhPT_S3_S3_ii_param_0,
	.param .u64 .ptr .align 1 _Z25dequantize_1bit_u8_kernelI13__nv_bfloat16EvPhPT_S3_S3_ii_param_1,
	.param .u64 .ptr .align 1 _Z25dequantize_1bit_u8_kernelI13__nv_bfloat16EvPhPT_S3_S3_ii_param_2,
	.param .u64 .ptr .align 1 _Z25dequantize_1bit_u8_kernelI13__nv_bfloat16EvPhPT_S3_S3_ii_param_3,
	.param .u32 _Z25dequantize_1bit_u8_kernelI13__nv_bfloat16EvPhPT_S3_S3_ii_param_4,
	.param .u32 _Z25dequantize_1bit_u8_kernelI13__nv_bfloat16EvPhPT_S3_S3_ii_param_5
)
{
	.reg .pred 	%p<2>;
	.reg .b16 	%rs<59>;
	.reg .b32 	%r<30>;
	.reg .b64 	%rd<24>;

	ld.param.u64 	%rd1, [_Z25dequantize_1bit_u8_kernelI13__nv_bfloat16EvPhPT_S3_S3_ii_param_0];
	ld.param.u64 	%rd2, [_Z25dequantize_1bit_u8_kernelI13__nv_bfloat16EvPhPT_S3_S3_ii_param_1];
	ld.param.u64 	%rd3, [_Z25dequantize_1bit_u8_kernelI13__nv_bfloat16EvPhPT_S3_S3_ii_param_2];
	ld.param.u64 	%rd4, [_Z25dequantize_1bit_u8_kernelI13__nv_bfloat16EvPhPT_S3_S3_ii_param_3];
	ld.param.u32 	%r4, [_Z25dequantize_1bit_u8_kernelI13__nv_bfloat16EvPhPT_S3_S3_ii_param_4];
	ld.param.u32 	%r3, [_Z25dequantize_1bit_u8_kernelI13__nv_bfloat16EvPhPT_S3_S3_ii_param_5];
	mov.u32 	%r5, %ctaid.x;
	mov.u32 	%r6, %ntid.x;
	mov.u32 	%r7, %tid.x;
	mad.lo.s32 	%r1, %r5, %r6, %r7;
	mul.lo.s32 	%r2, %r3, %r4;
	setp.ge.s32 	%p1, %r1, %r2;
	@%p1 bra 	$L__BB11_2;
	cvta.to.global.u64 	%rd5, %rd1;
	cvta.to.global.u64 	%rd6, %rd3;
	cvta.to.global.u64 	%rd7, %rd2;
	cvta.to.global.u64 	%rd8, %rd4;
	rem.s32 	%r16, %r1, %r3;
	cvt.s64.s32 	%rd9, %r1;
	add.s64 	%rd10, %rd5, %rd9;
	ld.global.u8 	%rs57, [%rd10];
	shr.u16 	%rs58, %rs57, 7;
	cvt.u32.u16 	%r8, %rs58;
	// begin inline asm
	cvt.rn.bf16.s32 %rs1, %r8;
	// end inline asm
	mul.wide.s32 	%rd11, %r16, 2;
	add.s64 	%rd12, %rd6, %rd11;
	ld.global.u16 	%rs4, [%rd12];
	// begin inline asm
	{ sub.bf16 %rs2,%rs1,%rs4; }

	// end inline asm
	add.s64 	%rd13, %rd7, %rd11;
	ld.global.u16 	%rs7, [%rd13];
	// begin inline asm
	{ mul.bf16 %rs5,%rs2,%rs7; }

	// end inline asm
	mul.wide.s32 	%rd14, %r1, 2;
	add.s64 	%rd15, %rd8, %rd14;
	st.global.u16 	[%rd15], %rs5;
	ld.global.u8 	%r17, [%rd10];
	shr.u32 	%r18, %r17, 6;
	and.b32  	%r9, %r18, 1;
	// begin inline asm
	cvt.rn.bf16.s32 %rs8, %r9;
	// end inline asm
	ld.global.u16 	%rs11, [%rd12];
	// begin inline asm
	{ sub.bf16 %rs9,%rs8,%rs11; }

	// end inline asm
	ld.global.u16 	%rs14, [%rd13];
	// begin inline asm
	{ mul.bf16 %rs12,%rs9,%rs14; }

	// end inline asm
	mul.wide.s32 	%rd16, %r2, 2;
	add.s64 	%rd17, %rd15, %rd16;
	st.global.u16 	[%rd17], %rs12;
	ld.global.u8 	%r19, [%rd10];
	shr.u32 	%r20, %r19, 5;
	and.b32  	%r10, %r20, 1;
	// begin inline asm
	cvt.rn.bf16.s32 %rs15, %r10;
	// end inline asm
	ld.global.u16 	%rs18, [%rd12];
	// begin inline asm
	{ sub.bf16 %rs16,%rs15,%rs18; }

	// end inline asm
	ld.global.u16 	%rs21, [%rd13];
	// begin inline asm
	{ mul.bf16 %rs19,%rs16,%rs21; }

	// end inline asm
	add.s64 	%rd18, %rd17, %rd16;
	st.global.u16 	[%rd18], %rs19;
	ld.global.u8 	%r21, [%rd10];
	shr.u32 	%r22, %r21, 4;
	and.b32  	%r11, %r22, 1;
	// begin inline asm
	cvt.rn.bf16.s32 %rs22, %r11;
	// end inline asm
	ld.global.u16 	%rs25, [%rd12];
	// begin inline asm
	{ sub.bf16 %rs23,%rs22,%rs25; }

	// end inline asm
	ld.global.u16 	%rs28, [%rd13];
	// begin inline asm
	{ mul.bf16 %rs26,%rs23,%rs28; }

	// end inline asm
	add.s64 	%rd19, %rd18, %rd16;
	st.global.u16 	[%rd19], %rs26;
	ld.global.u8 	%r23, [%rd10];
	shr.u32 	%r24, %r23, 3;
	and.b32  	%r12, %r24, 1;
	// begin inline asm
	cvt.rn.bf16.s32 %rs29, %r12;
	// end inline asm
	ld.global.u16 	%rs32, [%rd12];
	// begin inline asm
	{ sub.bf16 %rs30,%rs29,%rs32; }

	// end inline asm
	ld.global.u16 	%rs35, [%rd13];
	// begin inline asm
	{ mul.bf16 %rs33,%rs30,%rs35; }

	// end inline asm
	add.s64 	%rd20, %rd19, %rd16;
	st.global.u16 	[%rd20], %rs33;
	ld.global.u8 	%r25, [%rd10];
	shr.u32 	%r26, %r25, 2;
	and.b32  	%r13, %r26, 1;
	// begin inline asm
	cvt.rn.bf16.s32 %rs36, %r13;
	// end inline asm
	ld.global.u16 	%rs39, [%rd12];
	// begin inline asm
	{ sub.bf16 %rs37,%rs36,%rs39; }

	// end inline asm
	ld.global.u16 	%rs42, [%rd13];
	// begin inline asm
	{ mul.bf16 %rs40,%rs37,%rs42; }

	// end inline asm
	add.s64 	%rd21, %rd20, %rd16;
	st.global.u16 	[%rd21], %rs40;
	ld.global.u8 	%r27, [%rd10];
	shr.u32 	%r28, %r27, 1;
	and.b32  	%r14, %r28, 1;
	// begin inline asm
	cvt.rn.bf16.s32 %rs43, %r14;
	// end inline asm
	ld.global.u16 	%rs46, [%rd12];
	// begin inline asm
	{ sub.bf16 %rs44,%rs43,%rs46; }

	// end inline asm
	ld.global.u16 	%rs49, [%rd13];
	// begin inline asm
	{ mul.bf16 %rs47,%rs44,%rs49; }

	// end inline asm
	add.s64 	%rd22, %rd21, %rd16;
	st.global.u16 	[%rd22], %rs47;
	ld.global.u8 	%r29, [%rd10];
	and.b32  	%r15, %r29, 1;
	// begin inline asm
	cvt.rn.bf16.s32 %rs50, %r15;
	// end inline asm
	ld.global.u16 	%rs53, [%rd12];
	// begin inline asm
	{ sub.bf16 %rs51,%rs50,%rs53; }

	// end inline asm
	ld.global.u16 	%rs56, [%rd13];
	// begin inline asm
	{ mul.bf16 %rs54,%rs51,%rs56; }

	// end inline asm
	add.s64 	%rd23, %rd22, %rd16;
	st.global.u16 	[%rd23], %rs54;
$L__BB11_2:
	ret;

}
	// .globl	_Z25dequantize_3bit_32_kernelIfEvPiPT_S2_S2_ii
.visible .entry _Z25dequantize_3bit_32_kernelIfEvPiPT_S2_S2_ii(
	.param .u64 .ptr .align 1 _Z25dequantize_3bit_32_kernelIfEvPiPT_S2_S2_ii_param_0,
	.param .u64 .ptr .align 1 _Z25dequantize_3bit_32_kernelIfEvPiPT_S2_S2_ii_param_1,
	.param .u64 .ptr .align 1 _Z25dequantize_3bit_32_kernelIfEvPiPT_S2_S2_ii_param_2,
	.param .u64 .ptr .align 1 _Z25dequantize_3bit_32_kernelIfEvPiPT_S2_S2_ii_param_3,
	.param .u32 _Z25dequantize_3bit_32_kernelIfEvPiPT_S2_S2_ii_param_4,
	.param .u32 _Z25dequantize_3bit_32_kernelIfEvPiPT_S2_S2_ii_param_5
)
{
	.reg .pred 	%p<2>;
	.reg .b32 	%r<37>;
	.reg .b32 	%f<51>;
	.reg .b64 	%rd<25>;

	ld.param.u64 	%rd1, [_Z25dequantize_3bit_32_kernelIfEvPiPT_S2_S2_ii_param_0];
	ld.param.u64 	%rd2, [_Z25dequantize_3bit_32_kernelIfEvPiPT_S2_S2_ii_param_1];
	ld.param.u64 	%rd3, [_Z25dequantize_3bit_32_kernelIfEvPiPT_S2_S2_ii_param_2];
	ld.param.u64 	%rd4, [_Z25dequantize_3bit_32_kernelIfEvPiPT_S2_S2_ii_param_3];
	ld.param.u32 	%r4, [_Z25dequantize_3bit_32_kernelIfEvPiPT_S2_S2_ii_param_4];
	ld.param.u32 	%r3, [_Z25dequantize_3bit_32_kernelIfEvPiPT_S2_S2_ii_param_5];
	mov.u32 	%r5, %ctaid.x;
	mov.u32 	%r6, %ntid.x;
	mov.u32 	%r7, %tid.x;
	mad.lo.s32 	%r1, %r5, %r6, %r7;
	mul.lo.s32 	%r2, %r3, %r4;
	setp.ge.s32 	%p1, %r1, %r2;
	@%p1 bra 	$L__BB12_2;
	cvta.to.global.u64 	%rd5, %rd1;
	cvta.to.global.u64 	%rd6, %rd3;
	cvta.to.global.u64 	%rd7, %rd2;
	cvta.to.global.u64 	%rd8, %rd4;
	rem.s32 	%r8, %r1, %r3;
	mul.wide.s32 	%rd9, %r1, 4;
	add.s64 	%rd10, %rd5, %rd9;
	ld.global.u32 	%r9, [%rd10];
	shr.u32 	%r10, %r9, 27;
	and.b32  	%r11, %r10, 7;
	cvt.rn.f32.u32 	%f1, %r11;
	mul.wide.s32 	%rd11, %r8, 4;
	add.s64 	%rd12, %rd6, %rd11;
	ld.global.f32 	%f2, [%rd12];
	sub.f32 	%f3, %f1, %f2;
	add.s64 	%rd13, %rd7, %rd11;
	ld.global.f32 	%f4, [%rd13];
	mul.f32 	%f5, %f4, %f3;
	add.s64 	%rd14, %rd8, %rd9;
	st.global.f32 	[%rd14], %f5;
	ld.global.u8 	%r12, [%rd10+3];
	and.b32  	%r13, %r12, 7;
	cvt.rn.f32.u32 	%f6, %r13;
	ld.global.f32 	%f7, [%rd12];
	sub.f32 	%f8, %f6, %f7;
	ld.global.f32 	%f9, [%rd13];
	mul.f32 	%f10, %f9, %f8;
	mul.wide.s32 	%rd15, %r2, 4;
	add.s64 	%rd16, %rd14, %rd15;
	st.global.f32 	[%rd16], %f10;
	ld.global.u32 	%r14, [%rd10];
	shr.u32 	%r15, %r14, 21;
	and.b32  	%r16, %r15, 7;
	cvt.rn.f32.u32 	%f11, %r16;
	ld.global.f32 	%f12, [%rd12];
	sub.f32 	%f13, %f11, %f12;
	ld.global.f32 	%f14, [%rd13];
	mul.f32 	%f15, %f14, %f13;
	add.s64 	%rd17, %rd16, %rd15;
	st.global.f32 	[%rd17], %f15;
	ld.global.u32 	%r17, [%rd10];
	shr.u32 	%r18, %r17, 18;
	and.b32  	%r19, %r18, 7;
	cvt.rn.f32.u32 	%f16, %r19;
	ld.global.f32 	%f17, [%rd12];
	sub.f32 	%f18, %f16, %f17;
	ld.global.f32 	%f19, [%rd13];
	mul.f32 	%f20, %f19, %f18;
	add.s64 	%rd18, %rd17, %rd15;
	st.global.f32 	[%rd18], %f20;
	ld.global.u32 	%r20, [%rd10];
	shr.u32 	%r21, %r20, 15;
	and.b32  	%r22, %r21, 7;
	cvt.rn.f32.u32 	%f21, %r22;
	ld.global.f32 	%f22, [%rd12];
	sub.f32 	%f23, %f21, %f22;
	ld.global.f32 	%f24, [%rd13];
	mul.f32 	%f25, %f24, %f23;
	add.s64 	%rd19, %rd18, %rd15;
	st.global.f32 	[%rd19], %f25;
	ld.global.u32 	%r23, [%rd10];
	shr.u32 	%r24, %r23, 12;
	and.b32  	%r25, %r24, 7;
	cvt.rn.f32.u32 	%f26, %r25;
	ld.global.f32 	%f27, [%rd12];
	sub.f32 	%f28, %f26, %f27;
	ld.global.f32 	%f29, [%rd13];
	mul.f32 	%f30, %f29, %f28;
	add.s64 	%rd20, %rd19, %rd15;
	st.global.f32 	[%rd20], %f30;
	ld.global.u32 	%r26, [%rd10];
	shr.u32 	%r27, %r26, 9;
	and.b32  	%r28, %r27, 7;
	cvt.rn.f32.u32 	%f31, %r28;
	ld.global.f32 	%f32, [%rd12];
	sub.f32 	%f33, %f31, %f32;
	ld.global.f32 	%f34, [%rd13];
	mul.f32 	%f35, %f34, %f33;
	add.s64 	%rd21, %rd20, %rd15;
	st.global.f32 	[%rd21], %f35;
	ld.global.u32 	%r29, [%rd10];
	shr.u32 	%r30, %r29, 6;
	and.b32  	%r31, %r30, 7;
	cvt.rn.f32.u32 	%f36, %r31;
	ld.global.f32 	%f37, [%rd12];
	sub.f32 	%f38, %f36, %f37;
	ld.global.f32 	%f39, [%rd13];
	mul.f32 	%f40, %f39, %f38;
	add.s64 	%rd22, %rd21, %rd15;
	st.global.f32 	[%rd22], %f40;
	ld.global.u32 	%r32, [%rd10];
	shr.u32 	%r33, %r32, 3;
	and.b32  	%r34, %r33, 7;
	cvt.rn.f32.u32 	%f41, %r34;
	ld.global.f32 	%f42, [%rd12];
	sub.f32 	%f43, %f41, %f42;
	ld.global.f32 	%f44, [%rd13];
	mul.f32 	%f45, %f44, %f43;
	add.s64 	%rd23, %rd22, %rd15;
	st.global.f32 	[%rd23], %f45;
	ld.global.u32 	%r35, [%rd10];
	and.b32  	%r36, %r35, 7;
	cvt.rn.f32.u32 	%f46, %r36;
	ld.global.f32 	%f47, [%rd12];
	sub.f32 	%f48, %f46, %f47;
	ld.global.f32 	%f49, [%rd13];
	mul.f32 	%f50, %f49, %f48;
	add.s64 	%rd24, %rd23, %rd15;
	st.global.f32 	[%rd24], %f50;
$L__BB12_2:
	ret;

}
	// .globl	_Z25dequantize_3bit_32_kernelI6__halfEvPiPT_S3_S3_ii
.visible .entry _Z25dequantize_3bit_32_kernelI6__halfEvPiPT_S3_S3_ii(
	.param .u64 .ptr .align 1 _Z25dequantize_3bit_32_kernelI6__halfEvPiPT_S3_S3_ii_param_0,
	.param .u64 .ptr .align 1 _Z25dequantize_3bit_32_kernelI6__halfEvPiPT_S3_S3_ii_param_1,
	.param .u64 .ptr .align 1 _Z25dequantize_3bit_32_kernelI6__halfEvPiPT_S3_S3_ii_param_2,
	.param .u64 .ptr .align 1 _Z25dequantize_3bit_32_kernelI6__halfEvPiPT_S3_S3_ii_param_3,
	.param .u32 _Z25dequantize_3bit_32_kernelI6__halfEvPiPT_S3_S3_ii_param_4,
	.param .u32 _Z25dequantize_3bit_32_kernelI6__halfEvPiPT_S3_S3_ii_param_5
)
{
	.reg .pred 	%p<2>;
	.reg .b16 	%rs<71>;
	.reg .b32 	%r<37>;
	.reg .b64 	%rd<26>;

	ld.param.u64 	%rd1, [_Z25dequantize_3bit_32_kernelI6__halfEvPiPT_S3_S3_ii_param_0];
	ld.param.u64 	%rd2, [_Z25dequantize_3bit_32_kernelI6__halfEvPiPT_S3_S3_ii_param_1];
	ld.param.u64 	%rd3, [_Z25dequantize_3bit_32_kernelI6__halfEvPiPT_S3_S3_ii_param_2];
	ld.param.u64 	%rd4, [_Z25dequantize_3bit_32_kernelI6__halfEvPiPT_S3_S3_ii_param_3];
	ld.param.u32 	%r4, [_Z25dequantize_3bit_32_kernelI6__halfEvPiPT_S3_S3_ii_param_4];
	ld.param.u32 	%r3, [_Z25dequantize_3bit_32_kernelI6__halfEvPiPT_S3_S3_ii_param_5];
	mov.u32 	%r5, %ctaid.x;
	mov.u32 	%r6, %ntid.x;
	mov.u32 	%r7, %tid.x;
	mad.lo.s32 	%r1, %r5, %r6, %r7;
	mul.lo.s32 	%r2, %r3, %r4;
	setp.ge.s32 	%p1, %r1, %r2;
	@%p1 bra 	$L__BB13_2;
	cvta.to.global.u64 	%rd5, %rd1;
	cvta.to.global.u64 	%rd6, %rd3;
	cvta.to.global.u64 	%rd7, %rd2;
	cvta.to.global.u64 	%rd8, %rd4;
	rem.s32 	%r18, %r1, %r3;
	mul.wide.s32 	%rd9, %r1, 4;
	add.s64 	%rd10, %rd5, %rd9;
	ld.global.u32 	%r19, [%rd10];
	shr.u32 	%r20, %r19, 27;
	and.b32  	%r8, %r20, 7;
	// begin inline asm
	cvt.rn.f16.s32 %rs1, %r8;
	// end inline asm
	mul.wide.s32 	%rd11, %r18, 2;
	add.s64 	%rd12, %rd6, %rd11;
	ld.global.u16 	%rs4, [%rd12];
	// begin inline asm
	{sub.f16 %rs2,%rs1,%rs4;
}
	// end inline asm
	add.s64 	%rd13, %rd7, %rd11;
	ld.global.u16 	%rs7, [%rd13];
	// begin inline asm
	{mul.f16 %rs5,%rs2,%rs7;
}
	// end inline asm
	mul.wide.s32 	%rd14, %r1, 2;
	add.s64 	%rd15, %rd8, %rd14;
	st.global.u16 	[%rd15], %rs5;
	ld.global.u8 	%r21, [%rd10+3];
	and.b32  	%r9, %r21, 7;
	// begin inline asm
	cvt.rn.f16.s32 %rs8, %r9;
	// end inline asm
	ld.global.u16 	%rs11, [%rd12];
	// begin inline asm
	{sub.f16 %rs9,%rs8,%rs11;
}
	// end inline asm
	ld.global.u16 	%rs14, [%rd13];
	// begin inline asm
	{mul.f16 %rs12,%rs9,%rs14;
}
	// end inline asm
	mul.wide.s32 	%rd16, %r2, 2;
	add.s64 	%rd17, %rd15, %rd16;
	st.global.u16 	[%rd17], %rs12;
	ld.global.u32 	%r22, [%rd10];
	shr.u32 	%r23, %r22, 21;
	and.b32  	%r10, %r23, 7;
	// begin inline asm
	cvt.rn.f16.s32 %rs15, %r10;
	// end inline asm
	ld.global.u16 	%rs18, [%rd12];
	// begin inline asm
	{sub.f16 %rs16,%rs15,%rs18;
}
	// end inline asm
	ld.global.u16 	%rs21, [%rd13];
	// begin inline asm
	{mul.f16 %rs19,%rs16,%rs21;
}
	// end inline asm
	add.s64 	%rd18, %rd17, %rd16;
	st.global.u16 	[%rd18], %rs19;
	ld.global.u32 	%r24, [%rd10];
	shr.u32 	%r25, %r24, 18;
	and.b32  	%r11, %r25, 7;
	// begin inline asm
	cvt.rn.f16.s32 %rs22, %r11;
	// end inline asm
	ld.global.u16 	%rs25, [%rd12];
	// begin inline asm
	{sub.f16 %rs23,%rs22,%rs25;
}
	// end inline asm
	ld.global.u16 	%rs28, [%rd13];
	// begin inline asm
	{mul.f16 %rs26,%rs23,%rs28;
}
	// end inline asm
	add.s64 	%rd19, %rd18, %rd16;
	st.global.u16 	[%rd19], %rs26;
	ld.global.u32 	%r26, [%rd10];
	shr.u32 	%r27, %r26, 15;
	and.b32  	%r12, %r27, 7;
	// begin inline asm
	cvt.rn.f16.s32 %rs29, %r12;
	// end inline asm
	ld.global.u16 	%rs32, [%rd12];
	// begin inline asm
	{sub.f16 %rs30,%rs29,%rs32;
}
	// end inline asm
	ld.global.u16 	%rs35, [%rd13];
	// begin inline asm
	{mul.f16 %rs33,%rs30,%rs35;
}
	// end inline asm
	add.s64 	%rd20, %rd19, %rd16;
	st.global.u16 	[%rd20], %rs33;
	ld.global.u32 	%r28, [%rd10];
	shr.u32 	%r29, %r28, 12;
	and.b32  	%r13, %r29, 7;
	// begin inline asm
	cvt.rn.f16.s32 %rs36, %r13;
	// end inline asm
	ld.global.u16 	%rs39, [%rd12];
	// begin inline asm
	{sub.f16 %rs37,%rs36,%rs39;
}
	// end inline asm
	ld.global.u16 	%rs42, [%rd13];
	// begin inline asm
	{mul.f16 %rs40,%rs37,%rs42;
}
	// end inline asm
	add.s64 	%rd21, %rd20, %rd16;
	st.global.u16 	[%rd21], %rs40;
	ld.global.u32 	%r30, [%rd10];
	shr.u32 	%r31, %r30, 9;
	and.b32  	%r14, %r31, 7;
	// begin inline asm
	cvt.rn.f16.s32 %rs43, %r14;
	// end inline asm
	ld.global.u16 	%rs46, [%rd12];
	// begin inline asm
	{sub.f16 %rs44,%rs43,%rs46;
}
	// end inline asm
	ld.global.u16 	%rs49, [%rd13];
	// begin inline asm
	{mul.f16 %rs47,%rs44,%rs49;
}
	// end inline asm
	add.s64 	%rd22, %rd21, %rd16;
	st.global.u16 	[%rd22], %rs47;
	ld.global.u32 	%r32, [%rd10];
	shr.u32 	%r33, %r32, 6;
	and.b32  	%r15, %r33, 7;
	// begin inline asm
	cvt.rn.f16.s32 %rs50, %r15;
	// end inline asm
	ld.global.u16 	%rs53, [%rd12];
	// begin inline asm
	{sub.f16 %rs51,%rs50,%rs53;
}
	// end inline asm
	ld.global.u16 	%rs56, [%rd13];
	// begin inline asm
	{mul.f16 %rs54,%rs51,%rs56;
}
	// end inline asm
	add.s64 	%rd23, %rd22, %rd16;
	st.global.u16 	[%rd23], %rs54;
	ld.global.u32 	%r34, [%rd10];
	shr.u32 	%r35, %r34, 3;
	and.b32  	%r16, %r35, 7;
	// begin inline asm
	cvt.rn.f16.s32 %rs57, %r16;
	// end inline asm
	ld.global.u16 	%rs60, [%rd12];
	// begin inline asm
	{sub.f16 %rs58,%rs57,%rs60;
}
	// end inline asm
	ld.global.u16 	%rs63, [%rd13];
	// begin inline asm
	{mul.f16 %rs61,%rs58,%rs63;
}
	// end inline asm
	add.s64 	%rd24, %rd23, %rd16;
	st.global.u16 	[%rd24], %rs61;
	ld.global.u32 	%r36, [%rd10];
	and.b32  	%r17, %r36, 7;
	// begin inline asm
	cvt.rn.f16.s32 %rs64, %r17;
	// end inline asm
	ld.global.u16 	%rs67, [%rd12];
	// begin inline asm
	{sub.f16 %rs65,%rs64,%rs67;
}
	// end inline asm
	ld.global.u16 	%rs70, [%rd13];
	// begin inline asm
	{mul.f16 %rs68,%rs65,%rs70;
}
	// end inline asm
	add.s64 	%rd25, %rd24, %rd16;
	st.global.u16 	[%rd25], %rs68;
$L__BB13_2:
	ret;

}
	// .globl	_Z25dequantize_3bit_32_kernelI13__nv_bfloat16EvPiPT_S3_S3_ii
.visible .entry _Z25dequantize_3bit_32_kernelI13__nv_bfloat16EvPiPT_S3_S3_ii(
	.param .u64 .ptr .align 1 _Z25dequantize_3bit_32_kernelI13__nv_bfloat16EvPiPT_S3_S3_ii_param_0,
	.param .u64 .ptr .align 1 _Z25dequantize_3bit_32_kernelI13__nv_bfloat16EvPiPT_S3_S3_ii_param_1,
	.param .u64 .ptr .align 1 _Z25dequantize_3bit_32_kernelI13__nv_bfloat16EvPiPT_S3_S3_ii_param_2,
	.param .u64 .ptr .align 1 _Z25dequantize_3bit_32_kernelI13__nv_bfloat16EvPiPT_S3_S3_ii_param_3,
	.param .u32 _Z25dequantize_3bit_32_kernelI13__nv_bfloat16EvPiPT_S3_S3_ii_param_4,
	.param .u32 _Z25dequantize_3bit_32_kernelI13__nv_bfloat16EvPiPT_S3_S3_ii_param_5
)
{
	.reg .pred 	%p<2>;
	.reg .b16 	%rs<71>;
	.reg .b32 	%r<37>;
	.reg .b64 	%rd<26>;

	ld.param.u64 	%rd1, [_Z25dequantize_3bit_32_kernelI13__nv_bfloat16EvPiPT_S3_S3_ii_param_0];
	ld.param.u64 	%rd2, [_Z25dequantize_3bit_32_kernelI13__nv_bfloat16EvPiPT_S3_S3_ii_param_1];
	ld.param.u64 	%rd3, [_Z25dequantize_3bit_32_kernelI13__nv_bfloat16EvPiPT_S3_S3_ii_param_2];
	ld.param.u64 	%rd4, [_Z25dequantize_3bit_32_kernelI13__nv_bfloat16EvPiPT_S3_S3_ii_param_3];
	ld.param.u32 	%r4, [_Z25dequantize_3bit_32_kernelI13__nv_bfloat16EvPiPT_S3_S3_ii_param_4];
	ld.param.u32 	%r3, [_Z25dequantize_3bit_32_kernelI13__nv_bfloat16EvPiPT_S3_S3_ii_param_5];
	mov.u32 	%r5, %ctaid.x;
	mov.u32 	%r6, %ntid.x;
	mov.u32 	%r7, %tid.x;
	mad.lo.s32 	%r1, %r5, %r6, %r7;
	mul.lo.s32 	%r2, %r3, %r4;
	setp.ge.s32 	%p1, %r1, %r2;
	@%p1 bra 	$L__BB14_2;
	cvta.to.global.u64 	%rd5, %rd1;
	cvta.to.global.u64 	%rd6, %rd3;
	cvta.to.global.u64 	%rd7, %rd2;
	cvta.to.global.u64 	%rd8, %rd4;
	rem.s32 	%r18, %r1, %r3;
	mul.wide.s32 	%rd9, %r1, 4;
	add.s64 	%rd10, %rd5, %rd9;
	ld.global.u32 	%r19, [%rd10];
	shr.u32 	%r20, %r19, 27;
	and.b32  	%r8, %r20, 7;
	// begin inline asm
	cvt.rn.bf16.s32 %rs1, %r8;
	// end inline asm
	mul.wide.s32 	%rd11, %r18, 2;
	add.s64 	%rd12, %rd6, %rd11;
	ld.global.u16 	%rs4, [%rd12];
	// begin inline asm
	{ sub.bf16 %rs2,%rs1,%rs4; }

	// end inline asm
	add.s64 	%rd13, %rd7, %rd11;
	ld.global.u16 	%rs7, [%rd13];
	// begin inline asm
	{ mul.bf16 %rs5,%rs2,%rs7; }

	// end inline asm
	mul.wide.s32 	%rd14, %r1, 2;
	add.s64 	%rd15, %rd8, %rd14;
	st.global.u16 	[%rd15], %rs5;
	ld.global.u8 	%r21, [%rd10+3];
	and.b32  	%r9, %r21, 7;
	// begin inline asm
	cvt.rn.bf16.s32 %rs8, %r9;
	// end inline asm
	ld.global.u16 	%rs11, [%rd12];
	// begin inline asm
	{ sub.bf16 %rs9,%rs8,%rs11; }

	// end inline asm
	ld.global.u16 	%rs14, [%rd13];
	// begin inline asm
	{ mul.bf16 %rs12,%rs9,%rs14; }

	// end inline asm
	mul.wide.s32 	%rd16, %r2, 2;
	add.s64 	%rd17, %rd15, %rd16;
	st.global.u16 	[%rd17], %rs12;
	ld.global.u32 	%r22, [%rd10];
	shr.u32 	%r23, %r22, 21;
	and.b32  	%r10, %r23, 7;
	// begin inline asm
	cvt.rn.bf16.s32 %rs15, %r10;
	// end inline asm
	ld.global.u16 	%rs18, [%rd12];
	// begin inline asm
	{ sub.bf16 %rs16,%rs15,%rs18; }

	// end inline asm
	ld.global.u16 	%rs21, [%rd13];
	// begin inline asm
	{ mul.bf16 %rs19,%rs16,%rs21; }

	// end inline asm
	add.s64 	%rd18, %rd17, %rd16;
	st.global.u16 	[%rd18], %rs19;
	ld.global.u32 	%r24, [%rd10];
	shr.u32 	%r25, %r24, 18;
	and.b32  	%r11, %r25, 7;
	// begin inline asm
	cvt.rn.bf16.s32 %rs22, %r11;
	// end inline asm
	ld.global.u16 	%rs25, [%rd12];
	// begin inline asm
	{ sub.bf16 %rs23,%rs22,%rs25; }

	// end inline asm
	ld.global.u16 	%rs28, [%rd13];
	// begin inline asm
	{ mul.bf16 %rs26,%rs23,%rs28; }

	// end inline asm
	add.s64 	%rd19, %rd18, %rd16;
	st.global.u16 	[%rd19], %rs26;
	ld.global.u32 	%r26, [%rd10];
	shr.u32 	%r27, %r26, 15;
	and.b32  	%r12, %r27, 7;
	// begin inline asm
	cvt.rn.bf16.s32 %rs29, %r12;
	// end inline asm
	ld.global.u16 	%rs32, [%rd12];
	// begin inline asm
	{ sub.bf16 %rs30,%rs29,%rs32; }

	// end inline asm
	ld.global.u16 	%rs35, [%rd13];
	// begin inline asm
	{ mul.bf16 %rs33,%rs30,%rs35; }

	// end inline asm
	add.s64 	%rd20, %rd19, %rd16;
	st.global.u16 	[%rd20], %rs33;
	ld.global.u32 	%r28, [%rd10];
	shr.u32 	%r29, %r28, 12;
	and.b32  	%r13, %r29, 7;
	// begin inline asm
	cvt.rn.bf16.s32 %rs36, %r13;
	// end inline asm
	ld.global.u16 	%rs39, [%rd12];
	// begin inline asm
	{ sub.bf16 %rs37,%rs36,%rs39; }

	// end inline asm
	ld.global.u16 	%rs42, [%rd13];
	// begin inline asm
	{ mul.bf16 %rs40,%rs37,%rs42; }

	// end inline asm
	add.s64 	%rd21, %rd20, %rd16;
	st.global.u16 	[%rd21], %rs40;
	ld.global.u32 	%r30, [%rd10];
	shr.u32 	%r31, %r30, 9;
	and.b32  	%r14, %r31, 7;
	// begin inline asm
	cvt.rn.bf16.s32 %rs43, %r14;
	// end inline asm
	ld.global.u16 	%rs46, [%rd12];
	// begin inline asm
	{ sub.bf16 %rs44,%rs43,%rs46; }

	// end inline asm
	ld.global.u16 	%rs49, [%rd13];
	// begin inline asm
	{ mul.bf16 %rs47,%rs44,%rs49; }

	// end inline asm
	add.s64 	%rd22, %rd21, %rd16;
	st.global.u16 	[%rd22], %rs47;
	ld.global.u32 	%r32, [%rd10];
	shr.u32 	%r33, %r32, 6;
	and.b32  	%r15, %r33, 7;
	// begin inline asm
	cvt.rn.bf16.s32 %rs50, %r15;
	// end inline asm
	ld.global.u16 	%rs53, [%rd12];
	// begin inline asm
	{ sub.bf16 %rs51,%rs50,%rs53; }

	// end inline asm
	ld.global.u16 	%rs56, [%rd13];
	// begin inline asm
	{ mul.bf16 %rs54,%rs51,%rs56; }

	// end inline asm
	add.s64 	%rd23, %rd22, %rd16;
	st.global.u16 	[%rd23], %rs54;
	ld.global.u32 	%r34, [%rd10];
	shr.u32 	%r35, %r34, 3;
	and.b32  	%r16, %r35, 7;
	// begin inline asm
	cvt.rn.bf16.s32 %rs57, %r16;
	// end inline asm
	ld.global.u16 	%rs60, [%rd12];
	// begin inline asm
	{ sub.bf16 %rs58,%rs57,%rs60; }

	// end inline asm
	ld.global.u16 	%rs63, [%rd13];
	// begin inline asm
	{ mul.bf16 %rs61,%rs58,%rs63; }

	// end inline asm
	add.s64 	%rd24, %rd23, %rd16;
	st.global.u16 	[%rd24], %rs61;
	ld.global.u32 	%r36, [%rd10];
	and.b32  	%r17, %r36, 7;
	// begin inline asm
	cvt.rn.bf16.s32 %rs64, %r17;
	// end inline asm
	ld.global.u16 	%rs67, [%rd12];
	// begin inline asm
	{ sub.bf16 %rs65,%rs64,%rs67; }

	// end inline asm
	ld.global.u16 	%rs70, [%rd13];
	// begin inline asm
	{ mul.bf16 %rs68,%rs65,%rs70; }

	// end inline asm
	add.s64 	%rd25, %rd24, %rd16;
	st.global.u16 	[%rd25], %rs68;
$L__BB14_2:
	ret;

}


// ===== COMPILED SASS (sm_100) =====

	.target	sm_100

	.elftype	@"ET_EXEC"


//--------------------- .note.nv.tkinfo           --------------------------
	.section	.note.nv.tkinfo,"",@"SHT_NOTE"
	.sectionflags	@"SHF_NOTE_NV_TKINFO"
	.tkinfo
        /*0018*/ 	.word	0x00000002
        /*0030*/ 	.string	""
        /*0030*/ 	.string	"ptxas"
        /*0030*/ 	.string	"Cuda compilation tools, release 13.0, V13.0.88"
        /*0030*/ 	.string	"Build cuda_13.0.r13.0/compiler.36424714_0"
        /*0030*/ 	.string	"-arch sm_100 -m 64 "



//--------------------- .note.nv.cuinfo           --------------------------
	.section	.note.nv.cuinfo,"",@"SHT_NOTE"
	.sectionflags	@"SHF_NOTE_NV_CUINFO"
        /*0018*/ 	.short	0x0002
        /*001a*/ 	.short	0x0064
        /*001c*/ 	.short	0x0082
	.zero		2


//--------------------- .nv.info                  --------------------------
	.section	.nv.info,"",@"SHT_CUDA_INFO"
	.align	4


	//----- nvinfo : EIATTR_REGCOUNT
	.align		4
        /*0000*/ 	.byte	0x04, 0x2f
        /*0002*/ 	.short	(.L_1 - .L_0)
	.align		4
.L_0:
        /*0004*/ 	.word	index@(_Z25dequantize_8bit_u8_kernelIfEvPhPT_S2_S2_ii)
        /*0008*/ 	.word	0x0000000e


	//----- nvinfo : EIATTR_FRAME_SIZE
	.align		4
.L_1:
        /*000c*/ 	.byte	0x04, 0x11
        /*000e*/ 	.short	(.L_3 - .L_2)
	.align		4
.L_2:
        /*0010*/ 	.word	index@(_Z25dequantize_8bit_u8_kernelIfEvPhPT_S2_S2_ii)
        /*0014*/ 	.word	0x00000000


	//----- nvinfo : EIATTR_REGCOUNT
	.align		4
.L_3:
        /*0018*/ 	.byte	0x04, 0x2f
        /*001a*/ 	.short	(.L_5 - .L_4)
	.align		4
.L_4:
        /*001c*/ 	.word	index@(_Z25dequantize_8bit_u8_kernelI6__halfEvPhPT_S3_S3_ii)
        /*0020*/ 	.word	0x0000000e


	//----- nvinfo : EIATTR_FRAME_SIZE
	.align		4
.L_5:
        /*0024*/ 	.byte	0x04, 0x11
        /*0026*/ 	.short	(.L_7 - .L_6)
	.align		4
.L_6:
        /*0028*/ 	.word	index@(_Z25dequantize_8bit_u8_kernelI6__halfEvPhPT_S3_S3_ii)
        /*002c*/ 	.word	0x00000000


	//----- nvinfo : EIATTR_REGCOUNT
	.align		4
.L_7:
        /*0030*/ 	.byte	0x04, 0x2f
        /*0032*/ 	.short	(.L_9 - .L_8)
	.align		4
.L_8:
        /*0034*/ 	.word	index@(_Z25dequantize_8bit_u8_kernelI13__nv_bfloat16EvPhPT_S3_S3_ii)
        /*0038*/ 	.word	0x0000000e


	//----- nvinfo : EIATTR_FRAME_SIZE
	.align		4
.L_9:
        /*003c*/ 	.byte	0x04, 0x11
        /*003e*/ 	.short	(.L_11 - .L_10)
	.align		4
.L_10:
        /*0040*/ 	.word	index@(_Z25dequantize_8bit_u8_kernelI13__nv_bfloat16EvPhPT_S3_S3_ii)
        /*0044*/ 	.word	0x00000000


	//----- nvinfo : EIATTR_REGCOUNT
	.align		4
.L_11:
        /*0048*/ 	.byte	0x04, 0x2f
        /*004a*/ 	.short	(.L_13 - .L_12)
	.align		4
.L_12:
        /*004c*/ 	.word	index@(_Z25dequantize_4bit_u8_kernelIfEvPhPT_S2_S2_ii)
        /*0050*/ 	.word	0x00000012


	//----- nvinfo : EIATTR_FRAME_SIZE
	.align		4
.L_13:
        /*0054*/ 	.byte	0x04, 0x11
        /*0056*/ 	.short	(.L_15 - .L_14)
	.align		4
.L_14:
        /*0058*/ 	.word	index@(_Z25dequantize_4bit_u8_kernelIfEvPhPT_S2_S2_ii)
        /*005c*/ 	.word	0x00000000


	//----- nvinfo : EIATTR_REGCOUNT
	.align		4
.L_15:
        /*0060*/ 	.byte	0x04, 0x2f
        /*0062*/ 	.short	(.L_17 - .L_16)
	.align		4
.L_16:
        /*0064*/ 	.word	index@(_Z25dequantize_4bit_u8_kernelI6__halfEvPhPT_S3_S3_ii)
        /*0068*/ 	.word	0x00000011


	//----- nvinfo : EIATTR_FRAME_SIZE
	.align		4
.L_17:
        /*006c*/ 	.byte	0x04, 0x11
        /*006e*/ 	.short	(.L_19 - .L_18)
	.align		4
.L_18:
        /*0070*/ 	.word	index@(_Z25dequantize_4bit_u8_kernelI6__halfEvPhPT_S3_S3_ii)
        /*0074*/ 	.word	0x00000000


	//----- nvinfo : EIATTR_REGCOUNT
	.align		4
.L_19:
        /*0078*/ 	.byte	0x04, 0x2f
        /*007a*/ 	.short	(.L_21 - .L_20)
	.align		4
.L_20:
        /*007c*/ 	.word	index@(_Z25dequantize_4bit_u8_kernelI13__nv_bfloat16EvPhPT_S3_S3_ii)
        /*0080*/ 	.word	0x00000011


	//----- nvinfo : EIATTR_FRAME_SIZE
	.align		4
.L_21:
        /*0084*/ 	.byte	0x04, 0x11
        /*0086*/ 	.short	(.L_23 - .L_22)
	.align		4
.L_22:
        /*0088*/ 	.word	index@(_Z25dequantize_4bit_u8_kernelI13__nv_bfloat16EvPhPT_S3_S3_ii)
        /*008c*/ 	.word	0x00000000


	//----- nvinfo : EIATTR_REGCOUNT
	.align		4
.L_23:
        /*0090*/ 	.byte	0x04, 0x2f
        /*0092*/ 	.short	(.L_25 - .L_24)
	.align		4
.L_24:
        /*0094*/ 	.word	index@(_Z25dequantize_2bit_u8_kernelIfEvPhPT_S2_S2_ii)
        /*0098*/ 	.word	0x00000014


	//----- nvinfo : EIATTR_FRAME_SIZE
	.align		4
.L_25:
        /*009c*/ 	.byte	0x04, 0x11
        /*009e*/ 	.short	(.L_27 - .L_26)
	.align		4
.L_26:
        /*00a0*/ 	.word	index@(_Z25dequantize_2bit_u8_kernelIfEvPhPT_S2_S2_ii)
        /*00a4*/ 	.word	0x00000000


	//----- nvinfo : EIATTR_REGCOUNT
	.align		4
.L_27:
        /*00a8*/ 	.byte	0x04, 0x2f
        /*00aa*/ 	.short	(.L_29 - .L_28)
	.align		4
.L_28:
        /*00ac*/ 	.word	index@(_Z25dequantize_2bit_u8_kernelI6__halfEvPhPT_S3_S3_ii)
        /*00b0*/ 	.word	0x00000013


	//----- nvinfo : EIATTR_FRAME_SIZE
	.align		4
.L_29:
        /*00b4*/ 	.byte	0x04, 0x11
        /*00b6*/ 	.short	(.L_31 - .L_30)
	.align		4
.L_30:
        /*00b8*/ 	.word	index@(_Z25dequantize_2bit_u8_kernelI6__halfEvPhPT_S3_S3_ii)
        /*00bc*/ 	.word	0x00000000


	//----- nvinfo : EIATTR_REGCOUNT
	.align		4
.L_31:
        /*00c0*/ 	.byte	0x04, 0x2f
        /*00c2*/ 	.short	(.L_33 - .L_32)
	.align		4
.L_32:
        /*00c4*/ 	.word	index@(_Z25dequantize_2bit_u8_kernelI13__nv_bfloat16EvPhPT_S3_S3_ii)
        /*00c8*/ 	.word	0x00000013


	//----- nvinfo : EIATTR_FRAME_SIZE
	.align		4
.L_33:
        /*00cc*/ 	.byte	0x04, 0x11
        /*00ce*/ 	.short	(.L_35 - .L_34)
	.align		4
.L_34:
        /*00d0*/ 	.word	index@(_Z25dequantize_2bit_u8_kernelI13__nv_bfloat16EvPhPT_S3_S3_ii)
        /*00d4*/ 	.word	0x00000000


	//----- nvinfo : EIATTR_REGCOUNT
	.align		4
.L_35:
        /*00d8*/ 	.byte	0x04, 0x2f
        /*00da*/ 	.short	(.L_37 - .L_36)
	.align		4
.L_36:
        /*00dc*/ 	.word	index@(_Z25dequantize_1bit_u8_kernelIfEvPhPT_S2_S2_ii)
        /*00e0*/ 	.word	0x00000014


	//----- nvinfo : EIATTR_FRAME_SIZE
	.align		4
.L_37:
        /*00e4*/ 	.byte	0x04, 0x11
        /*00e6*/ 	.short	(.L_39 - .L_38)
	.align		4
.L_38:
        /*00e8*/ 	.word	index@(_Z25dequantize_1bit_u8_kernelIfEvPhPT_S2_S2_ii)
        /*00ec*/ 	.word	0x00000000


	//----- nvinfo : EIATTR_REGCOUNT
	.align		4
.L_39:
        /*00f0*/ 	.byte	0x04, 0x2f
        /*00f2*/ 	.short	(.L_41 - .L_40)
	.align		4
.L_40:
        /*00f4*/ 	.word	index@(_Z25dequantize_1bit_u8_kernelI6__halfEvPhPT_S3_S3_ii)
        /*00f8*/ 	.word	0x00000013


	//----- nvinfo : EIATTR_FRAME_SIZE
	.align		4
.L_41:
        /*00fc*/ 	.byte	0x04, 0x11
        /*00fe*/ 	.short	(.L_43 - .L_42)
	.align		4
.L_42:
        /*0100*/ 	.word	index@(_Z25dequantize_1bit_u8_kernelI6__halfEvPhPT_S3_S3_ii)
        /*0104*/ 	.word	0x00000000


	//----- nvinfo : EIATTR_REGCOUNT
	.align		4
.L_43:
        /*0108*/ 	.byte	0x04, 0x2f
        /*010a*/ 	.short	(.L_45 - .L_44)
	.align		4
.L_44:
        /*010c*/ 	.word	index@(_Z25dequantize_1bit_u8_kernelI13__nv_bfloat16EvPhPT_S3_S3_ii)
        /*0110*/ 	.word	0x00000013


	//----- nvinfo : EIATTR_FRAME_SIZE
	.align		4
.L_45:
        /*0114*/ 	.byte	0x04, 0x11
        /*0116*/ 	.short	(.L_47 - .L_46)
	.align		4
.L_46:
        /*0118*/ 	.word	index@(_Z25dequantize_1bit_u8_kernelI13__nv_bfloat16EvPhPT_S3_S3_ii)
        /*011c*/ 	.word	0x00000000


	//----- nvinfo : EIATTR_REGCOUNT
	.align		4
.L_47:
        /*0120*/ 	.byte	0x04, 0x2f
        /*0122*/ 	.short	(.L_49 - .L_48)
	.align		4
.L_48:
        /*0124*/ 	.word	index@(_Z25dequantize_3bit_32_kernelIfEvPiPT_S2_S2_ii)
        /*0128*/ 	.word	0x00000012


	//----- nvinfo : EIATTR_FRAME_SIZE
	.align		4
.L_49:
        /*012c*/ 	.byte	0x04, 0x11
        /*012e*/ 	.short	(.L_51 - .L_50)
	.align		4
.L_50:
        /*0130*/ 	.word	index@(_Z25dequantize_3bit_32_kernelIfEvPiPT_S2_S2_ii)
        /*0134*/ 	.word	0x00000000


	//----- nvinfo : EIATTR_REGCOUNT
	.align		4
.L_51:
        /*0138*/ 	.byte	0x04, 0x2f
        /*013a*/ 	.short	(.L_53 - .L_52)
	.align		4
.L_52:
        /*013c*/ 	.word	index@(_Z25dequantize_3bit_32_kernelI6__halfEvPiPT_S3_S3_ii)
        /*0140*/ 	.word	0x00000013


	//----- nvinfo : EIATTR_FRAME_SIZE
	.align		4
.L_53:
        /*0144*/ 	.byte	0x04, 0x11
        /*0146*/ 	.short	(.L_55 - .L_54)
	.align		4
.L_54:
        /*0148*/ 	.word	index@(_Z25dequantize_3bit_32_kernelI6__halfEvPiPT_S3_S3_ii)
        /*014c*/ 	.word	0x00000000


	//----- nvinfo : EIATTR_REGCOUNT
	.align		4
.L_55:
        /*0150*/ 	.byte	0x04, 0x2f
        /*0152*/ 	.short	(.L_57 - .L_56)
	.align		4
.L_56:
        /*0154*/ 	.word	index@(_Z25dequantize_3bit_32_kernelI13__nv_bfloat16EvPiPT_S3_S3_ii)
        /*0158*/ 	.word	0x00000013


	//----- nvinfo : EIATTR_FRAME_SIZE
	.align		4
.L_57:
        /*015c*/ 	.byte	0x04, 0x11
        /*015e*/ 	.short	(.L_59 - .L_58)
	.align		4
.L_58:
        /*0160*/ 	.word	index@(_Z25dequantize_3bit_32_kernelI13__nv_bfloat16EvPiPT_S3_S3_ii)
        /*0164*/ 	.word	0x00000000


	//----- nvinfo : EIATTR_MIN_STACK_SIZE
	.align		4
.L_59:
        /*0168*/ 	.byte	0x04, 0x12
        /*016a*/ 	.short	(.L_61 - .L_60)
	.align		4
.L_60:
        /*016c*/ 	.word	index@(_Z25dequantize_3bit_32_kernelI13__nv_bfloat16EvPiPT_S3_S3_ii)
        /*0170*/ 	.word	0x00000000


	//----- nvinfo : EIATTR_MIN_STACK_SIZE
	.align		4
.L_61:
        /*0174*/ 	.byte	0x04, 0x12
        /*0176*/ 	.short	(.L_63 - .L_62)
	.align		4
.L_62:
        /*0178*/ 	.word	index@(_Z25dequantize_3bit_32_kernelI6__halfEvPiPT_S3_S3_ii)
        /*017c*/ 	.word	0x00000000


	//----- nvinfo : EIATTR_MIN_STACK_SIZE
	.align		4
.L_63:
        /*0180*/ 	.byte	0x04, 0x12
        /*0182*/ 	.short	(.L_65 - .L_64)
	.align		4
.L_64:
        /*0184*/ 	.word	index@(_Z25dequantize_3bit_32_kernelIfEvPiPT_S2_S2_ii)
        /*0188*/ 	.word	0x00000000


	//----- nvinfo : EIATTR_MIN_STACK_SIZE
	.align		4
.L_65:
        /*018c*/ 	.byte	0x04, 0x12
        /*018e*/ 	.short	(.L_67 - .L_66)
	.align		4
.L_66:
        /*0190*/ 	.word	index@(_Z25dequantize_1bit_u8_kernelI13__nv_bfloat16EvPhPT_S3_S3_ii)
        /*0194*/ 	.word	0x00000000


	//----- nvinfo : EIATTR_MIN_STACK_SIZE
	.align		4
.L_67:
        /*0198*/ 	.byte	0x04, 0x12
        /*019a*/ 	.short	(.L_69 - .L_68)
	.align		4
.L_68:
        /*019c*/ 	.word	index@(_Z25dequantize_1bit_u8_kernelI6__halfEvPhPT_S3_S3_ii)
        /*01a0*/ 	.word	0x00000000


	//----- nvinfo : EIATTR_MIN_STACK_SIZE
	.align		4
.L_69:
        /*01a4*/ 	.byte	0x04, 0x12
        /*01a6*/ 	.short	(.L_71 - .L_70)
	.align		4
.L_70:
        /*01a8*/ 	.word	index@(_Z25dequantize_1bit_u8_kernelIfEvPhPT_S2_S2_ii)
        /*01ac*/ 	.word	0x00000000


	//----- nvinfo : EIATTR_MIN_STACK_SIZE
	.align		4
.L_71:
        /*01b0*/ 	.byte	0x04, 0x12
        /*01b2*/ 	.short	(.L_73 - .L_72)
	.align		4
.L_72:
        /*01b4*/ 	.word	index@(_Z25dequantize_2bit_u8_kernelI13__nv_bfloat16EvPhPT_S3_S3_ii)
        /*01b8*/ 	.word	0x00000000


	//----- nvinfo : EIATTR_MIN_STACK_SIZE
	.align		4
.L_73:
        /*01bc*/ 	.byte	0x04, 0x12
        /*01be*/ 	.short	(.L_75 - .L_74)
	.align		4
.L_74:
        /*01c0*/ 	.word	index@(_Z25dequantize_2bit_u8_kernelI6__halfEvPhPT_S3_S3_ii)
        /*01c4*/ 	.word	0x00000000


	//----- nvinfo : EIATTR_MIN_STACK_SIZE
	.align		4
.L_75:
        /*01c8*/ 	.byte	0x04, 0x12
        /*01ca*/ 	.short	(.L_77 - .L_76)
	.align		4
.L_76:
        /*01cc*/ 	.word	index@(_Z25dequantize_2bit_u8_kernelIfEvPhPT_S2_S2_ii)
        /*01d0*/ 	.word	0x00000000


	//----- nvinfo : EIATTR_MIN_STACK_SIZE
	.align		4
.L_77:
        /*01d4*/ 	.byte	0x04, 0x12
        /*01d6*/ 	.short	(.L_79 - .L_78)
	.align		4
.L_78:
        /*01d8*/ 	.word	index@(_Z25dequantize_4bit_u8_kernelI13__nv_bfloat16EvPhPT_S3_S3_ii)
        /*01dc*/ 	.word	0x00000000


	//----- nvinfo : EIATTR_MIN_STACK_SIZE
	.align		4
.L_79:
        /*01e0*/ 	.byte	0x04, 0x12
        /*01e2*/ 	.short	(.L_81 - .L_80)
	.align		4
.L_80:
        /*01e4*/ 	.word	index@(_Z25dequantize_4bit_u8_kernelI6__halfEvPhPT_S3_S3_ii)
        /*01e8*/ 	.word	0x00000000


	//----- nvinfo : EIATTR_MIN_STACK_SIZE
	.align		4
.L_81:
        /*01ec*/ 	.byte	0x04, 0x12
        /*01ee*/ 	.short	(.L_83 - .L_82)
	.align		4
.L_82:
        /*01f0*/ 	.word	index@(_Z25dequantize_4bit_u8_kernelIfEvPhPT_S2_S2_ii)
        /*01f4*/ 	.word	0x00000000


	//----- nvinfo : EIATTR_MIN_STACK_SIZE
	.align		4
.L_83:
        /*01f8*/ 	.byte	0x04, 0x12
        /*01fa*/ 	.short	(.L_85 - .L_84)
	.align		4
.L_84:
        /*01fc*/ 	.word	index@(_Z25dequantize_8bit_u8_kernelI13__nv_bfloat16EvPhPT_S3_S3_ii)
        /*0200*/ 	.word	0x00000000


	//----- nvinfo : EIATTR_MIN_STACK_SIZE
	.align		4
.L_85:
        /*0204*/ 	.byte	0x04, 0x12
        /*0206*/ 	.short	(.L_87 - .L_86)
	.align		4
.L_86:
        /*0208*/ 	.word	index@(_Z25dequantize_8bit_u8_kernelI6__halfEvPhPT_S3_S3_ii)
        /*020c*/ 	.word	0x00000000


	//----- nvinfo : EIATTR_MIN_STACK_SIZE
	.align		4
.L_87:
        /*0210*/ 	.byte	0x04, 0x12
        /*0212*/ 	.short	(.L_89 - .L_88)
	.align		4
.L_88:
        /*0214*/ 	.word	index@(_Z25dequantize_8bit_u8_kernelIfEvPhPT_S2_S2_ii)
        /*0218*/ 	.word	0x00000000
.L_89:


//--------------------- .nv.compat                --------------------------
	.section	.nv.compat,"",@"SHT_CUDA_COMPAT_INFO"
	.align	4
        /*0000*/ 	.byte	0x02, 0x09, 0x00, 0x00, 0x02, 0x02, 0x01, 0x00, 0x02, 0x05, 0x05, 0x00, 0x03, 0x07, 0x01, 0x01
        /*0010*/ 	.byte	0x02, 0x03, 0x00, 0x00, 0x02, 0x06, 0x01, 0x00, 0x04, 0x0b, 0x08, 0x00, 0x09, 0x00, 0x00, 0x00
        /*0020*/ 	.byte	0x00, 0x00, 0x00, 0x00


//--------------------- .nv.info._Z25dequantize_3bit_32_kernelI13__nv_bfloat16EvPiPT_S3_S3_ii --------------------------
	.section	.nv.info._Z25dequantize_3bit_32_kernelI13__nv_bfloat16EvPiPT_S3_S3_ii,"",@"SHT_CUDA_INFO"
	.sectionflags	@""
	.align	4


	//----- nvinfo : EIATTR_CUDA_API_VERSION
	.align		4
        /*0000*/ 	.byte	0x04, 0x37
        /*0002*/ 	.short	(.L_91 - .L_90)
.L_90:
        /*0004*/ 	.word	0x00000082


	//----- nvinfo : EIATTR_KPARAM_INFO
	.align		4
.L_91:
        /*0008*/ 	.byte	0x04, 0x17
        /*000a*/ 	.short	(.L_93 - .L_92)
.L_92:
        /*000c*/ 	.word	0x00000000
        /*0010*/ 	.short	0x0005
        /*0012*/ 	.short	0x0024
        /*0014*/ 	.byte	0x00, 0xf0, 0x11, 0x00


	//----- nvinfo : EIATTR_KPARAM_INFO
	.align		4
.L_93:
        /*0018*/ 	.byte	0x04, 0x17
        /*001a*/ 	.short	(.L_95 - .L_94)
.L_94:
        /*001c*/ 	.word	0x00000000
        /*0020*/ 	.short	0x0004
        /*0022*/ 	.short	0x0020
        /*0024*/ 	.byte	0x00, 0xf0, 0x11, 0x00


	//----- nvinfo : EIATTR_KPARAM_INFO
	.align		4
.L_95:
        /*0028*/ 	.byte	0x04, 0x17
        /*002a*/ 	.short	(.L_97 - .L_96)
.L_96:
        /*002c*/ 	.word	0x00000000
        /*0030*/ 	.short	0x0003
        /*0032*/ 	.short	0x0018
        /*0034*/ 	.byte	0x00, 0xf5, 0x21, 0x00


	//----- nvinfo : EIATTR_KPARAM_INFO
	.align		4
.L_97:
        /*0038*/ 	.byte	0x04, 0x17
        /*003a*/ 	.short	(.L_99 - .L_98)
.L_98:
        /*003c*/ 	.word	0x00000000
        /*0040*/ 	.short	0x0002
        /*0042*/ 	.short	0x0010
        /*0044*/ 	.byte	0x00, 0xf5, 0x21, 0x00


	//----- nvinfo : EIATTR_KPARAM_INFO
	.align		4
.L_99:
        /*0048*/ 	.byte	0x04, 0x17
        /*004a*/ 	.short	(.L_101 - .L_100)
.L_100:
        /*004c*/ 	.word	0x00000000
        /*0050*/ 	.short	0x0001
        /*0052*/ 	.short	0x0008
        /*0054*/ 	.byte	0x00, 0xf5, 0x21, 0x00


	//----- nvinfo : EIATTR_KPARAM_INFO
	.align		4
.L_101:
        /*0058*/ 	.byte	0x04, 0x17
        /*005a*/ 	.short	(.L_103 - .L_102)
.L_102:
        /*005c*/ 	.word	0x00000000
        /*0060*/ 	.short	0x0000
        /*0062*/ 	.short	0x0000
        /*0064*/ 	.byte	0x00, 0xf5, 0x21, 0x00


	//----- nvinfo : EIATTR_SPARSE_MMA_MASK
	.align		4
.L_103:
        /*0068*/ 	.byte	0x03, 0x50
        /*006a*/ 	.short	0x0000


	//----- nvinfo : EIATTR_MAXREG_COUNT
	.align		4
        /*006c*/ 	.byte	0x03, 0x1b
        /*006e*/ 	.short	0x00ff


	//----- nvinfo : EIATTR_MERCURY_ISA_VERSION
	.align		4
        /*0070*/ 	.byte	0x03, 0x5f
        /*0072*/ 	.short	0x0101


	//----- nvinfo : EIATTR_VRC_CTA_INIT_COUNT
	.align		4
        /*0074*/ 	.byte	0x02, 0x4a
	.zero		1
	.zero		1


	//----- nvinfo : EIATTR_EXIT_INSTR_OFFSETS
	.align		4
        /*0078*/ 	.byte	0x04, 0x1c
        /*007a*/ 	.short	(.L_105 - .L_104)


	//   ....[0]....
.L_104:
        /*007c*/ 	.word	0x00000080


	//   ....[1]....
        /*0080*/ 	.word	0x00000910


	//----- nvinfo : EIATTR_CBANK_PARAM_SIZE
	.align		4
.L_105:
        /*0084*/ 	.byte	0x03, 0x19
        /*0086*/ 	.short	0x0028


	//----- nvinfo : EIATTR_PARAM_CBANK
	.align		4
        /*0088*/ 	.byte	0x04, 0x0a
        /*008a*/ 	.short	(.L_107 - .L_106)
	.align		4
.L_106:
        /*008c*/ 	.word	index@(.nv.constant0._Z25dequantize_3bit_32_kernelI13__nv_bfloat16EvPiPT_S3_S3_ii)
        /*0090*/ 	.short	0x0380
        /*0092*/ 	.short	0x0028


	//----- nvinfo : EIATTR_SW_WAR
	.align		4
.L_107:
        /*0094*/ 	.byte	0x04, 0x36
        /*0096*/ 	.short	(.L_109 - .L_108)
.L_108:
        /*0098*/ 	.word	0x00000008
.L_109:


//--------------------- .nv.info._Z25dequantize_3bit_32_kernelI6__halfEvPiPT_S3_S3_ii --------------------------
	.section	.nv.info._Z25dequantize_3bit_32_kernelI6__halfEvPiPT_S3_S3_ii,"",@"SHT_CUDA_INFO"
	.sectionflags	@""
	.align	4


	//----- nvinfo : EIATTR_CUDA_API_VERSION
	.align		4
        /*0000*/ 	.byte	0x04, 0x37
        /*0002*/ 	.short	(.L_111 - .L_110)
.L_110:
        /*0004*/ 	.word	0x00000082


	//----- nvinfo : EIATTR_KPARAM_INFO
	.align		4
.L_111:
        /*0008*/ 	.byte	0x04, 0x17
        /*000a*/ 	.short	(.L_113 - .L_112)
.L_112:
        /*000c*/ 	.word	0x00000000
        /*0010*/ 	.short	0x0005
        /*0012*/ 	.short	0x0024
        /*0014*/ 	.byte	0x00, 0xf0, 0x11, 0x00


	//----- nvinfo : EIATTR_KPARAM_INFO
	.align		4
.L_113:
        /*0018*/ 	.byte	0x04, 0x17
        /*001a*/ 	.short	(.L_115 - .L_114)
.L_114:
        /*001c*/ 	.word	0x00000000
        /*0020*/ 	.short	0x0004
        /*0022*/ 	.short	0x0020
        /*0024*/ 	.byte	0x00, 0xf0, 0x11, 0x00


	//----- nvinfo : EIATTR_KPARAM_INFO
	.align		4
.L_115:
        /*0028*/ 	.byte	0x04, 0x17
        /*002a*/ 	.short	(.L_117 - .L_116)
.L_116:
        /*002c*/ 	.word	0x00000000
        /*0030*/ 	.short	0x0003
        /*0032*/ 	.short	0x0018
        /*0034*/ 	.byte	0x00, 0xf5, 0x21, 0x00


	//----- nvinfo : EIATTR_KPARAM_INFO
	.align		4
.L_117:
        /*0038*/ 	.byte	0x04, 0x17
        /*003a*/ 	.short	(.L_119 - .L_118)
.L_118:
        /*003c*/ 	.word	0x00000000
        /*0040*/ 	.short	0x0002
        /*0042*/ 	.short	0x0010
        /*0044*/ 	.byte	0x00, 0xf5, 0x21, 0x00


	//----- nvinfo : EIATTR_KPARAM_INFO
	.align		4
.L_119:
        /*0048*/ 	.byte	0x04, 0x17
        /*004a*/ 	.short	(.L_121 - .L_120)
.L_120:
        /*004c*/ 	.word	0x00000000
        /*0050*/ 	.short	0x0001
        /*0052*/ 	.short	0x0008
        /*0054*/ 	.byte	0x00, 0xf5, 0x21, 0x00


	//----- nvinfo : EIATTR_KPARAM_INFO
	.align		4
.L_121:
        /*0058*/ 	.byte	0x04, 0x17
        /*005a*/ 	.short	(.L_123 - .L_122)
.L_122:
        /*005c*/ 	.word	0x00000000
        /*0060*/ 	.short	0x0000
        /*0062*/ 	.short	0x0000
        /*0064*/ 	.byte	0x00, 0xf5, 0x21, 0x00


	//----- nvinfo : EIATTR_SPARSE_MMA_MASK
	.align		4
.L_123:
        /*0068*/ 	.byte	0x03, 0x50
        /*006a*/ 	.short	0x0000


	//----- nvinfo : EIATTR_MAXREG_COUNT
	.align		4
        /*006c*/ 	.byte	0x03, 0x1b
        /*006e*/ 	.short	0x00ff


	//----- nvinfo : EIATTR_MERCURY_ISA_VERSION
	.align		4
        /*0070*/ 	.byte	0x03, 0x5f
        /*0072*/ 	.short	0x0101


	//----- nvinfo : EIATTR_VRC_CTA_INIT_COUNT
	.align		4
        /*0074*/ 	.byte	0x02, 0x4a
	.zero		1
	.zero		1


	//----- nvinfo : EIATTR_EXIT_INSTR_OFFSETS
	.align		4
        /*0078*/ 	.byte	0x04, 0x1c
        /*007a*/ 	.short	(.L_125 - .L_124)


	//   ....[0]....
.L_124:
        /*007c*/ 	.word	0x00000080


	//   ....[1]....
        /*0080*/ 	.word	0x00000910


	//----- nvinfo : EIATTR_CBANK_PARAM_SIZE
	.align		4
.L_125:
        /*0084*/ 	.byte	0x03, 0x19
        /*0086*/ 	.short	0x0028


	//----- nvinfo : EIATTR_PARAM_CBANK
	.align		4
        /*0088*/ 	.byte	0x04, 0x0a
        /*008a*/ 	.short	(.L_127 - .L_126)
	.align		4
.L_126:
        /*008c*/ 	.word	index@(.nv.constant0._Z25dequantize_3bit_32_kernelI6__halfEvPiPT_S3_S3_ii)
        /*0090*/ 	.short	0x0380
        /*0092*/ 	.short	0x0028


	//----- nvinfo : EIATTR_SW_WAR
	.align		4
.L_127:
        /*0094*/ 	.byte	0x04, 0x36
        /*0096*/ 	.short	(.L_129 - .L_128)
.L_128:
        /*0098*/ 	.word	0x00000008
.L_129:


//--------------------- .nv.info._Z25dequantize_3bit_32_kernelIfEvPiPT_S2_S2_ii --------------------------
	.section	.nv.info._Z25dequantize_3bit_32_kernelIfEvPiPT_S2_S2_ii,"",@"SHT_CUDA_INFO"
	.sectionflags	@""
	.align	4


	//----- nvinfo : EIATTR_CUDA_API_VERSION
	.align		4
        /*0000*/ 	.byte	0x04, 0x37
        /*0002*/ 	.short	(.L_131 - .L_130)
.L_130:
        /*0004*/ 	.word	0x00000082


	//----- nvinfo : EIATTR_KPARAM_INFO
	.align		4
.L_131:
        /*0008*/ 	.byte	0x04, 0x17
        /*000a*/ 	.short	(.L_133 - .L_132)
.L_132:
        /*000c*/ 	.word	0x00000000
        /*0010*/ 	.short	0x0005
        /*0012*/ 	.short	0x0024
        /*0014*/ 	.byte	0x00, 0xf0, 0x11, 0x00


	//----- nvinfo : EIATTR_KPARAM_INFO
	.align		4
.L_133:
        /*0018*/ 	.byte	0x04, 0x17
        /*001a*/ 	.short	(.L_135 - .L_134)
.L_134:
        /*001c*/ 	.word	0x00000000
        /*0020*/ 	.short	0x0004
        /*0022*/ 	.short	0x0020
        /*0024*/ 	.byte	0x00, 0xf0, 0x11, 0x00


	//----- nvinfo : EIATTR_KPARAM_INFO
	.align		4
.L_135:
        /*0028*/ 	.byte	0x04, 0x17
        /*002a*/ 	.short	(.L_137 - .L_136)
.L_136:
        /*002c*/ 	.word	0x00000000
        /*0030*/ 	.short	0x0003
        /*0032*/ 	.short	0x0018
        /*0034*/ 	.byte	0x00, 0xf5, 0x21, 0x00


	//----- nvinfo : EIATTR_KPARAM_INFO
	.align		4
.L_137:
        /*0038*/ 	.byte	0x04, 0x17
        /*003a*/ 	.short	(.L_139 - .L_138)
.L_138:
        /*003c*/ 	.word	0x00000000
        /*0040*/ 	.short	0x0002
        /*0042*/ 	.short	0x0010
        /*0044*/ 	.byte	0x00, 0xf5, 0x21, 0x00


	//----- nvinfo : EIATTR_KPARAM_INFO
	.align		4
.L_139:
        /*0048*/ 	.byte	0x04, 0x17
        /*004a*/ 	.short	(.L_141 - .L_140)
.L_140:
        /*004c*/ 	.word	0x00000000
        /*0050*/ 	.short	0x0001
        /*0052*/ 	.short	0x0008
        /*0054*/ 	.byte	0x00, 0xf5, 0x21, 0x00


	//----- nvinfo : EIATTR_KPARAM_INFO
	.align		4
.L_141:
        /*0058*/ 	.byte	0x04, 0x17
        /*005a*/ 	.short	(.L_143 - .L_142)
.L_142:
        /*005c*/ 	.word	0x00000000
        /*0060*/ 	.short	0x0000
        /*0062*/ 	.short	0x0000
        /*0064*/ 	.byte	0x00, 0xf5, 0x21, 0x00


	//----- nvinfo : EIATTR_SPARSE_MMA_MASK
	.align		4
.L_143:
        /*0068*/ 	.byte	0x03, 0x50
        /*006a*/ 	.short	0x0000


	//----- nvinfo : EIATTR_MAXREG_COUNT
	.align		4
        /*006c*/ 	.byte	0x03, 0x1b
        /*006e*/ 	.short	0x00ff


	//----- nvinfo : EIATTR_MERCURY_ISA_VERSION
	.align		4
        /*0070*/ 	.byte	0x03, 0x5f
        /*0072*/ 	.short	0x0101


	//----- nvinfo : EIATTR_VRC_CTA_INIT_COUNT
	.align		4
        /*0074*/ 	.byte	0x02, 0x4a
	.zero		1
	.zero		1


	//----- nvinfo : EIATTR_EXIT_INSTR_OFFSETS
	.align		4
        /*0078*/ 	.byte	0x04, 0x1c
        /*007a*/ 	.short	(.L_145 - .L_144)


	//   ....[0]....
.L_144:
        /*007c*/ 	.word	0x00000080


	//   ....[1]....
        /*0080*/ 	.word	0x00000890


	//----- nvinfo : EIATTR_CBANK_PARAM_SIZE
	.align		4
.L_145:
        /*0084*/ 	.byte	0x03, 0x19
        /*0086*/ 	.short	0x0028


	//----- nvinfo : EIATTR_PARAM_CBANK
	.align		4
        /*0088*/ 	.byte	0x04, 0x0a
        /*008a*/ 	.short	(.L_147 - .L_146)
	.align		4
.L_146:
        /*008c*/ 	.word	index@(.nv.constant0._Z25dequantize_3bit_32_kernelIfEvPiPT_S2_S2_ii)
        /*0090*/ 	.short	0x0380
        /*0092*/ 	.short	0x0028


	//----- nvinfo : EIATTR_SW_WAR
	.align		4
.L_147:
        /*0094*/ 	.byte	0x04, 0x36
        /*0096*/ 	.short	(.L_149 - .L_148)
.L_148:
        /*0098*/ 	.word	0x00000008
.L_149:


//--------------------- .nv.info._Z25dequantize_1bit_u8_kernelI13__nv_bfloat16EvPhPT_S3_S3_ii --------------------------
	.section	.nv.info._Z25dequantize_1bit_u8_kernelI13__nv_bfloat16EvPhPT_S3_S3_ii,"",@"SHT_CUDA_INFO"
	.sectionflags	@""
	.align	4


	//----- nvinfo : EIATTR_CUDA_API_VERSION
	.align		4
        /*0000*/ 	.byte	0x04, 0x37
        /*0002*/ 	.short	(.L_151 - .L_150)
.L_150:
        /*0004*/ 	.word	0x00000082


	//----- nvinfo : EIATTR_KPARAM_INFO
	.align		4
.L_151:
        /*0008*/ 	.byte	0x04, 0x17
        /*000a*/ 	.short	(.L_153 - .L_152)
.L_152:
        /*000c*/ 	.word	0x00000000
        /*0010*/ 	.short	0x0005
        /*0012*/ 	.short	0x0024
        /*0014*/ 	.byte	0x00, 0xf0, 0x11, 0x00


	//----- nvinfo : EIATTR_KPARAM_INFO
	.align		4
.L_153:
        /*0018*/ 	.byte	0x04, 0x17
        /*001a*/ 	.short	(.L_155 - .L_154)
.L_154:
        /*001c*/ 	.word	0x00000000
        /*0020*/ 	.short	0x0004
        /*0022*/ 	.short	0x0020
        /*0024*/ 	.byte	0x00, 0xf0, 0x11, 0x00


	//----- nvinfo : EIATTR_KPARAM_INFO
	.align		4
.L_155:
        /*0028*/ 	.byte	0x04, 0x17
        /*002a*/ 	.short	(.L_157 - .L_156)
.L_156:
        /*002c*/ 	.word	0x00000000
        /*0030*/ 	.short	0x0003
        /*0032*/ 	.short	0x0018
        /*0034*/ 	.byte	0x00, 0xf5, 0x21, 0x00


	//----- nvinfo : EIATTR_KPARAM_INFO
	.align		4
.L_157:
        /*0038*/ 	.byte	0x04, 0x17
        /*003a*/ 	.short	(.L_159 - .L_158)
.L_158:
        /*003c*/ 	.word	0x00000000
        /*0040*/ 	.short	0x0002
        /*0042*/ 	.short	0x0010
        /*0044*/ 	.byte	0x00, 0xf5, 0x21, 0x00


	//----- nvinfo : EIATTR_KPARAM_INFO
	.align		4
.L_159:
        /*0048*/ 	.byte	0x04, 0x17
        /*004a*/ 	.short	(.L_161 - .L_160)
.L_160:
        /*004c*/ 	.word	0x00000000
        /*0050*/ 	.short	0x0001
        /*0052*/ 	.short	0x0008
        /*0054*/ 	.byte	0x00, 0xf5, 0x21, 0x00


	//----- nvinfo : EIATTR_KPARAM_INFO
	.align		4
.L_161:
        /*0058*/ 	.byte	0x04, 0x17
        /*005a*/ 	.short	(.L_163 - .L_162)
.L_162:
        /*005c*/ 	.word	0x00000000
        /*0060*/ 	.short	0x0000
        /*0062*/ 	.short	0x0000
        /*0064*/ 	.byte	0x00, 0xf5, 0x21, 0x00


	//----- nvinfo : EIATTR_SPARSE_MMA_MASK
	.align		4
.L_163:
        /*0068*/ 	.byte	0x03, 0x50
        /*006a*/ 	.short	0x0000


	//----- nvinfo : EIATTR_MAXREG_COUNT
	.align		4
        /*006c*/ 	.byte	0x03, 0x1b
        /*006e*/ 	.short	0x00ff


	//----- nvinfo : EIATTR_MERCURY_ISA_VERSION
	.align		4
        /*0070*/ 	.byte	0x03, 0x5f
        /*0072*/ 	.short	0x0101


	//----- nvinfo : EIATTR_VRC_CTA_INIT_COUNT
	.align		4
        /*0074*/ 	.byte	0x02, 0x4a
	.zero		1
	.zero		1


	//----- nvinfo : EIATTR_EXIT_INSTR_OFFSETS
	.align		4
        /*0078*/ 	.byte	0x04, 0x1c
        /*007a*/ 	.short	(.L_165 - .L_164)


	//   ....[0]....
.L_164:
        /*007c*/ 	.word	0x00000080


	//   ....[1]....
        /*0080*/ 	.word	0x000007c0


	//----- nvinfo : EIATTR_CBANK_PARAM_SIZE
	.align		4
.L_165:
        /*0084*/ 	.byte	0x03, 0x19
        /*0086*/ 	.short	0x0028


	//----- nvinfo : EIATTR_PARAM_CBANK
	.align		4
        /*0088*/ 	.byte	0x04, 0x0a
        /*008a*/ 	.short	(.L_167 - .L_166)
	.align		4
.L_166:
        /*008c*/ 	.word	index@(.nv.constant0._Z25dequantize_1bit_u8_kernelI13__nv_bfloat16EvPhPT_S3_S3_ii)
        /*0090*/ 	.short	0x0380
        /*0092*/ 	.short	0x0028


	//----- nvinfo : EIATTR_SW_WAR
	.align		4
.L_167:
        /*0094*/ 	.byte	0x04, 0x36
        /*0096*/ 	.short	(.L_169 - .L_168)
.L_168:
        /*0098*/ 	.word	0x00000008
.L_169:


//--------------------- .nv.info._Z25dequantize_1bit_u8_kernelI6__halfEvPhPT_S3_S3_ii --------------------------
	.section	.nv.info._Z25dequantize_1bit_u8_kernelI6__halfEvPhPT_S3_S3_ii,"",@"SHT_CUDA_INFO"
	.sectionflags	@""
	.align	4


	//----- nvinfo : EIATTR_CUDA_API_VERSION
	.align		4
        /*0000*/ 	.byte	0x04, 0x37
        /*0002*/ 	.short	(.L_171 - .L_170)
.L_170:
        /*0004*/ 	.word	0x00000082


	//----- nvinfo : EIATTR_KPARAM_INFO
	.align		4
.L_171:
        /*0008*/ 	.byte	0x04, 0x17
        /*000a*/ 	.short	(.L_173 - .L_172)
.L_172:
        /*000c*/ 	.word	0x00000000
        /*0010*/ 	.short	0x0005
        /*0012*/ 	.short	0x0024
        /*0014*/ 	.byte	0x00, 0xf0, 0x11, 0x00


	//----- nvinfo : EIATTR_KPARAM_INFO
	.align		4
.L_173:
        /*0018*/ 	.byte	0x04, 0x17
        /*001a*/ 	.short	(.L_175 - .L_174)
.L_174:
        /*001c*/ 	.word	0x00000000
        /*0020*/ 	.short	0x0004
        /*0022*/ 	.short	0x0020
        /*0024*/ 	.byte	0x00, 0xf0, 0x11, 0x00


	//----- nvinfo : EIATTR_KPARAM_INFO
	.align		4
.L_175:
        /*0028*/ 	.byte	0x04, 0x17
        /*002a*/ 	.short	(.L_177 - .L_176)
.L_176:
        /*002c*/ 	.word	0x00000000
        /*0030*/ 	.short	0x0003
        /*0032*/ 	.short	0x0018
        /*0034*/ 	.byte	0x00, 0xf5, 0x21, 0x00


	//----- nvinfo : EIATTR_KPARAM_INFO
	.align		4
.L_177:
        /*0038*/ 	.byte	0x04, 0x17
        /*003a*/ 	.short	(.L_179 - .L_178)
.L_178:
        /*003c*/ 	.word	0x00000000
        /*0040*/ 	.short	0x0002
        /*0042*/ 	.short	0x0010
        /*0044*/ 	.byte	0x00, 0xf5, 0x21, 0x00


	//----- nvinfo : EIATTR_KPARAM_INFO
	.align		4
.L_179:
        /*0048*/ 	.byte	0x04, 0x17
        /*004a*/ 	.short	(.L_181 - .L_180)
.L_180:
        /*004c*/ 	.word	0x00000000
        /*0050*/ 	.short	0x0001
        /*0052*/ 	.short	0x0008
        /*0054*/ 	.byte	0x00, 0xf5, 0x21, 0x00


	//----- nvinfo : EIATTR_KPARAM_INFO
	.align		4
.L_181:
        /*0058*/ 	.byte	0x04, 0x17
        /*005a*/ 	.short	(.L_183 - .L_182)
.L_182:
        /*005c*/ 	.word	0x00000000
        /*0060*/ 	.short	0x0000
        /*0062*/ 	.short	0x0000
        /*0064*/ 	.byte	0x00, 0xf5, 0x21, 0x00


	//----- nvinfo : EIATTR_SPARSE_MMA_MASK
	.align		4
.L_183:
        /*0068*/ 	.byte	0x03, 0x50
        /*006a*/ 	.short	0x0000


	//----- nvinfo : EIATTR_MAXREG_COUNT
	.align		4
        /*006c*/ 	.byte	0x03, 0x1b
        /*006e*/ 	.short	0x00ff


	//----- nvinfo : EIATTR_MERCURY_ISA_VERSION
	.align		4
        /*0070*/ 	.byte	0x03, 0x5f
        /*0072*/ 	.short	0x0101


	//----- nvinfo : EIATTR_VRC_CTA_INIT_COUNT
	.align		4
        /*0074*/ 	.byte	0x02, 0x4a
	.zero		1
	.zero		1


	//----- nvinfo : EIATTR_EXIT_INSTR_OFFSETS
	.align		4
        /*0078*/ 	.byte	0x04, 0x1c
        /*007a*/ 	.short	(.L_185 - .L_184)


	//   ....[0]....
.L_184:
        /*007c*/ 	.word	0x00000080


	//   ....[1]....
        /*0080*/ 	.word	0x000007c0


	//----- nvinfo : EIATTR_CBANK_PARAM_SIZE
	.align		4
.L_185:
        /*0084*/ 	.byte	0x03, 0x19
        /*0086*/ 	.short	0x0028


	//----- nvinfo : EIATTR_PARAM_CBANK
	.align		4
        /*0088*/ 	.byte	0x04, 0x0a
        /*008a*/ 	.short	(.L_187 - .L_186)
	.align		4
.L_186:
        /*008c*/ 	.word	index@(.nv.constant0._Z25dequantize_1bit_u8_kernelI6__halfEvPhPT_S3_S3_ii)
        /*0090*/ 	.short	0x0380
        /*0092*/ 	.short	0x0028


	//----- nvinfo : EIATTR_SW_WAR
	.align		4
.L_187:
        /*0094*/ 	.byte	0x04, 0x36
        /*0096*/ 	.short	(.L_189 - .L_188)
.L_188:
        /*0098*/ 	.word	0x00000008
.L_189:


//--------------------- .nv.info._Z25dequantize_1bit_u8_kernelIfEvPhPT_S2_S2_ii --------------------------
	.section	.nv.info._Z25dequantize_1bit_u8_kernelIfEvPhPT_S2_S2_ii,"",@"SHT_CUDA_INFO"
	.sectionflags	@""
	.align	4


	//----- nvinfo : EIATTR_CUDA_API_VERSION
	.align		4
        /*0000*/ 	.byte	0x04, 0x37
        /*0002*/ 	.short	(.L_191 - .L_190)
.L_190:
        /*0004*/ 	.word	0x00000082


	//----- nvinfo : EIATTR_KPARAM_INFO
	.align		4
.L_191:
        /*0008*/ 	.byte	0x04, 0x17
        /*000a*/ 	.short	(.L_193 - .L_192)
.L_192:
        /*000c*/ 	.word	0x00000000
        /*0010*/ 	.short	0x0005
        /*0012*/ 	.short	0x0024
        /*0014*/ 	.byte	0x00, 0xf0, 0x11, 0x00


	//----- nvinfo : EIATTR_KPARAM_INFO
	.align		4
.L_193:
        /*0018*/ 	.byte	0x04, 0x17
        /*001a*/ 	.short	(.L_195 - .L_194)
.L_194:
        /*001c*/ 	.word	0x00000000
        /*0020*/ 	.short	0x0004
        /*0022*/ 	.short	0x0020
        /*0024*/ 	.byte	0x00, 0xf0, 0x11, 0x00


	//----- nvinfo : EIATTR_KPARAM_INFO
	.align		4
.L_195:
        /*0028*/ 	.byte	0x04, 0x17
        /*002a*/ 	.short	(.L_197 - .L_196)
.L_196:
        /*002c*/ 	.word	0x00000000
        /*0030*/ 	.short	0x0003
        /*0032*/ 	.short	0x0018
        /*0034*/ 	.byte	0x00, 0xf5, 0x21, 0x00


	//----- nvinfo : EIATTR_KPARAM_INFO
	.align		4
.L_197:
        /*0038*/ 	.byte	0x04, 0x17
        /*003a*/ 	.short	(.L_199 - .L_198)
.L_198:
        /*003c*/ 	.word	0x00000000
        /*0040*/ 	.short	0x0002
        /*0042*/ 	.short	0x0010
        /*0044*/ 	.byte	0x00, 0xf5, 0x21, 0x00


	//----- nvinfo : EIATTR_KPARAM_INFO
	.align		4
.L_199:
        /*0048*/ 	.byte	0x04, 0x17
        /*004a*/ 	.short	(.L_201 - .L_200)
.L_200:
        /*004c*/ 	.word	0x00000000
        /*0050*/ 	.short	0x0001
        /*0052*/ 	.short	0x0008
        /*0054*/ 	.byte	0x00, 0xf5, 0x21, 0x00


	//----- nvinfo : EIATTR_KPARAM_INFO
	.align		4
.L_201:
        /*0058*/ 	.byte	0x04, 0x17
        /*005a*/ 	.short	(.L_203 - .L_202)
.L_202:
        /*005c*/ 	.word	0x00000000
        /*0060*/ 	.short	0x0000
        /*0062*/ 	.short	0x0000
        /*0064*/ 	.byte	0x00, 0xf5, 0x21, 0x00


	//----- nvinfo : EIATTR_SPARSE_MMA_MASK
	.align		4
.L_203:
        /*0068*/ 	.byte	0x03, 0x50
        /*006a*/ 	.short	0x0000


	//----- nvinfo : EIATTR_MAXREG_COUNT
	.align		4
        /*006c*/ 	.byte	0x03, 0x1b
        /*006e*/ 	.short	0x00ff


	//----- nvinfo : EIATTR_MERCURY_ISA_VERSION
	.align		4
        /*0070*/ 	.byte	0x03, 0x5f
        /*0072*/ 	.short	0x0101


	//----- nvinfo : EIATTR_VRC_CTA_INIT_COUNT
	.align		4
        /*0074*/ 	.byte	0x02, 0x4a
	.zero		1
	.zero		1


	//----- nvinfo : EIATTR_EXIT_INSTR_OFFSETS
	.align		4
        /*0078*/ 	.byte	0x04, 0x1c
        /*007a*/ 	.short	(.L_205 - .L_204)


	//   ....[0]....
.L_204:
        /*007c*/ 	.word	0x00000080


	//   ....[1]....
        /*0080*/ 	.word	0x00000770


	//----- nvinfo : EIATTR_CBANK_PARAM_SIZE
	.align		4
.L_205:
        /*0084*/ 	.byte	0x03, 0x19
        /*0086*/ 	.short	0x0028


	//----- nvinfo : EIATTR_PARAM_CBANK
	.align		4
        /*0088*/ 	.byte	0x04, 0x0a
        /*008a*/ 	.short	(.L_207 - .L_206)
	.align		4
.L_206:
        /*008c*/ 	.word	index@(.nv.constant0._Z25dequantize_1bit_u8_kernelIfEvPhPT_S2_S2_ii)
        /*0090*/ 	.short	0x0380
        /*0092*/ 	.short	0x0028


	//----- nvinfo : EIATTR_SW_WAR
	.align		4
.L_207:
        /*0094*/ 	.byte	0x04, 0x36
        /*0096*/ 	.short	(.L_209 - .L_208)
.L_208:
        /*0098*/ 	.word	0x00000008
.L_209:


//--------------------- .nv.info._Z25dequantize_2bit_u8_kernelI13__nv_bfloat16EvPhPT_S3_S3_ii --------------------------
	.section	.nv.info._Z25dequantize_2bit_u8_kernelI13__nv_bfloat16EvPhPT_S3_S3_ii,"",@"SHT_CUDA_INFO"
	.sectionflags	@""
	.align	4


	//----- nvinfo : EIATTR_CUDA_API_VERSION
	.align		4
        /*0000*/ 	.byte	0x04, 0x37
        /*0002*/ 	.short	(.L_211 - .L_210)
.L_210:
        /*0004*/ 	.word	0x00000082


	//----- nvinfo : EIATTR_KPARAM_INFO
	.align		4
.L_211:
        /*0008*/ 	.byte	0x04, 0x17
        /*000a*/ 	.short	(.L_213 - .L_212)
.L_212:
        /*000c*/ 	.word	0x00000000
        /*0010*/ 	.short	0x0005
        /*0012*/ 	.short	0x0024
        /*0014*/ 	.byte	0x00, 0xf0, 0x11, 0x00


	//----- nvinfo : EIATTR_KPARAM_INFO
	.align		4
.L_213:
        /*0018*/ 	.byte	0x04, 0x17
        /*001a*/ 	.short	(.L_215 - .L_214)
.L_214:
        /*001c*/ 	.word	0x00000000
        /*0020*/ 	.short	0x0004
        /*0022*/ 	.short	0x0020
        /*0024*/ 	.byte	0x00, 0xf0, 0x11, 0x00


	//----- nvinfo : EIATTR_KPARAM_INFO
	.align		4
.L_215:
        /*0028*/ 	.byte	0x04, 0x17
        /*002a*/ 	.short	(.L_217 - .L_216)
.L_216:
        /*002c*/ 	.word	0x00000000
        /*0030*/ 	.short	0x0003
        /*0032*/ 	.short	0x0018
        /*0034*/ 	.byte	0x00, 0xf5, 0x21, 0x00


	//----- nvinfo : EIATTR_KPARAM_INFO
	.align		4
.L_217:
        /*0038*/ 	.byte	0x04, 0x17
        /*003a*/ 	.short	(.L_219 - .L_218)
.L_218:
        /*003c*/ 	.word	0x00000000
        /*0040*/ 	.short	0x0002
        /*0042*/ 	.short	0x0010
        /*0044*/ 	.byte	0x00, 0xf5, 0x21, 0x00


	//----- nvinfo : EIATTR_KPARAM_INFO
	.align		4
.L_219:
        /*0048*/ 	.byte	0x04, 0x17
        /*004a*/ 	.short	(.L_221 - .L_220)
.L_220:
        /*004c*/ 	.word	0x00000000
        /*0050*/ 	.short	0x0001
        /*0052*/ 	.short	0x0008
        /*0054*/ 	.byte	0x00, 0xf5, 0x21, 0x00


	//----- nvinfo : EIATTR_KPARAM_INFO
	.align		4
.L_221:
        /*0058*/ 	.byte	0x04, 0x17
        /*005a*/ 	.short	(.L_223 - .L_222)
.L_222:
        /*005c*/ 	.word	0x00000000
        /*0060*/ 	.short	0x0000
        /*0062*/ 	.short	0x0000
        /*0064*/ 	.byte	0x00, 0xf5, 0x21, 0x00


	//----- nvinfo : EIATTR_SPARSE_MMA_MASK
	.align		4
.L_223:
        /*0068*/ 	.byte	0x03, 0x50
        /*006a*/ 	.short	0x0000


	//----- nvinfo : EIATTR_MAXREG_COUNT
	.align		4
        /*006c*/ 	.byte	0x03, 0x1b
        /*006e*/ 	.short	0x00ff


	//----- nvinfo : EIATTR_MERCURY_ISA_VERSION
	.align		4
        /*0070*/ 	.byte	0x03, 0x5f
        /*0072*/ 	.short	0x0101


	//----- nvinfo : EIATTR_VRC_CTA_INIT_COUNT
	.align		4
        /*0074*/ 	.byte	0x02, 0x4a
	.zero		1
	.zero		1


	//----- nvinfo : EIATTR_EXIT_INSTR_OFFSETS
	.align		4
        /*0078*/ 	.byte	0x04, 0x1c
        /*007a*/ 	.short	(.L_225 - .L_224)


	//   ....[0]....
.L_224:
        /*007c*/ 	.word	0x00000080


	//   ....[1]....
        /*0080*/ 	.word	0x00000500


	//----- nvinfo : EIATTR_CBANK_PARAM_SIZE
	.align		4
.L_225:
        /*0084*/ 	.byte	0x03, 0x19
        /*0086*/ 	.short	0x0028


	//----- nvinfo : EIATTR_PARAM_CBANK
	.align		4
        /*0088*/ 	.byte	0x04, 0x0a
        /*008a*/ 	.short	(.L_227 - .L_226)
	.align		4
.L_226:
        /*008c*/ 	.word	index@(.nv.constant0._Z25dequantize_2bit_u8_kernelI13__nv_bfloat16EvPhPT_S3_S3_ii)
        /*0090*/ 	.short	0x0380
        /*0092*/ 	.short	0x0028


	//----- nvinfo : EIATTR_SW_WAR
	.align		4
.L_227:
        /*0094*/ 	.byte	0x04, 0x36
        /*0096*/ 	.short	(.L_229 - .L_228)
.L_228:
        /*0098*/ 	.word	0x00000008
.L_229:


//--------------------- .nv.info._Z25dequantize_2bit_u8_kernelI6__halfEvPhPT_S3_S3_ii --------------------------
	.section	.nv.info._Z25dequantize_2bit_u8_kernelI6__halfEvPhPT_S3_S3_ii,"",@"SHT_CUDA_INFO"
	.sectionflags	@""
	.align	4


	//----- nvinfo : EIATTR_CUDA_API_VERSION
	.align		4
        /*0000*/ 	.byte	0x04, 0x37
        /*0002*/ 	.short	(.L_231 - .L_230)
.L_230:
        /*0004*/ 	.word	0x00000082


	//----- nvinfo : EIATTR_KPARAM_INFO
	.align		4
.L_231:
        /*0008*/ 	.byte	0x04, 0x17
        /*000a*/ 	.short	(.L_233 - .L_232)
.L_232:
        /*000c*/ 	.word	0x00000000
        /*0010*/ 	.short	0x0005
        /*0012*/ 	.short	0x0024
        /*0014*/ 	.byte	0x00, 0xf0, 0x11, 0x00


	//----- nvinfo : EIATTR_KPARAM_INFO
	.align		4
.L_233:
        /*0018*/ 	.byte	0x04, 0x17
        /*001a*/ 	.short	(.L_235 - .L_234)
.L_234:
        /*001c*/ 	.word	0x00000000
        /*0020*/ 	.short	0x0004
        /*0022*/ 	.short	0x0020
        /*0024*/ 	.byte	0x00, 0xf0, 0x11, 0x00


	//----- nvinfo : EIATTR_KPARAM_INFO
	.align		4
.L_235:
        /*0028*/ 	.byte	0x04, 0x17
        /*002a*/ 	.short	(.L_237 - .L_236)
.L_236:
        /*002c*/ 	.word	0x00000000
        /*0030*/ 	.short	0x0003
        /*0032*/ 	.short	0x0018
        /*0034*/ 	.byte	0x00, 0xf5, 0x21, 0x00


	//----- nvinfo : EIATTR_KPARAM_INFO
	.align		4
.L_237:
        /*0038*/ 	.byte	0x04, 0x17
        /*003a*/ 	.short	(.L_239 - .L_238)
.L_238:
        /*003c*/ 	.word	0x00000000
        /*0040*/ 	.short	0x0002
        /*0042*/ 	.short	0x0010
        /*0044*/ 	.byte	0x00, 0xf5, 0x21, 0x00


	//----- nvinfo : EIATTR_KPARAM_INFO
	.align		4
.L_239:
        /*0048*/ 	.byte	0x04, 0x17
        /*004a*/ 	.short	(.L_241 - .L_240)
.L_240:
        /*004c*/ 	.word	0x00000000
        /*0050*/ 	.short	0x0001
        /*0052*/ 	.short	0x0008
        /*0054*/ 	.byte	0x00, 0xf5, 0x21, 0x00


	//----- nvinfo : EIATTR_KPARAM_INFO
	.align		4
.L_241:
        /*0058*/ 	.byte	0x04, 0x17
        /*005a*/ 	.short	(.L_243 - .L_242)
.L_242:
        /*005c*/ 	.word	0x00000000
        /*0060*/ 	.short	0x0000
        /*0062*/ 	.short	0x0000
        /*0064*/ 	.byte	0x00, 0xf5, 0x21, 0x00


	//----- nvinfo : EIATTR_SPARSE_MMA_MASK
	.align		4
.L_243:
        /*0068*/ 	.byte	0x03, 0x50
        /*006a*/ 	.short	0x0000


	//----- nvinfo : EIATTR_MAXREG_COUNT
	.align		4
        /*006c*/ 	.byte	0x03, 0x1b
        /*006e*/ 	.short	0x00ff


	//----- nvinfo : EIATTR_MERCURY_ISA_VERSION
	.align		4
        /*0070*/ 	.byte	0x03, 0x5f
        /*0072*/ 	.short	0x0101


	//----- nvinfo : EIATTR_VRC_CTA_INIT_COUNT
	.align		4
        /*0074*/ 	.byte	0x02, 0x4a
	.zero		1
	.zero		1


	//----- nvinfo : EIATTR_EXIT_INSTR_OFFSETS
	.align		4
        /*0078*/ 	.byte	0x04, 0x1c
        /*007a*/ 	.short	(.L_245 - .L_244)


	//   ....[0]....
.L_244:
        /*007c*/ 	.word	0x00000080


	//   ....[1]....
        /*0080*/ 	.word	0x00000500


	//----- nvinfo : EIATTR_CBANK_PARAM_SIZE
	.align		4
.L_245:
        /*0084*/ 	.byte	0x03, 0x19
        /*0086*/ 	.short	0x0028


	//----- nvinfo : EIATTR_PARAM_CBANK
	.align		4
        /*0088*/ 	.byte	0x04, 0x0a
        /*008a*/ 	.short	(.L_247 - .L_246)
	.align		4
.L_246:
        /*008c*/ 	.word	index@(.nv.constant0._Z25dequantize_2bit_u8_kernelI6__halfEvPhPT_S3_S3_ii)
        /*0090*/ 	.short	0x0380
        /*0092*/ 	.short	0x0028


	//----- nvinfo : EIATTR_SW_WAR
	.align		4
.L_247:
        /*0094*/ 	.byte	0x04, 0x36
        /*0096*/ 	.short	(.L_249 - .L_248)
.L_248:
        /*0098*/ 	.word	0x00000008
.L_249:


//--------------------- .nv.info._Z25dequantize_2bit_u8_kernelIfEvPhPT_S2_S2_ii --------------------------
	.section	.nv.info._Z25dequantize_2bit_u8_kernelIfEvPhPT_S2_S2_ii,"",@"SHT_CUDA_INFO"
	.sectionflags	@""
	.align	4


	//----- nvinfo : EIATTR_CUDA_API_VERSION
	.align		4
        /*0000*/ 	.byte	0x04, 0x37
        /*0002*/ 	.short	(.L_251 - .L_250)
.L_250:
        /*0004*/ 	.word	0x00000082


	//----- nvinfo : EIATTR_KPARAM_INFO
	.align		4
.L_251:
        /*0008*/ 	.byte	0x04, 0x17
        /*000a*/ 	.short	(.L_253 - .L_252)
.L_252:
        /*000c*/ 	.word	0x00000000
        /*0010*/ 	.short	0x0005
        /*0012*/ 	.short	0x0024
        /*0014*/ 	.byte	0x00, 0xf0, 0x11, 0x00


	//----- nvinfo : EIATTR_KPARAM_INFO
	.align		4
.L_253:
        /*0018*/ 	.byte	0x04, 0x17
        /*001a*/ 	.short	(.L_255 - .L_254)
.L_254:
        /*001c*/ 	.word	0x00000000
        /*0020*/ 	.short	0x0004
        /*0022*/ 	.short	0x0020
        /*0024*/ 	.byte	0x00, 0xf0, 0x11, 0x00


	//----- nvinfo : EIATTR_KPARAM_INFO
	.align		4
.L_255:
        /*0028*/ 	.byte	0x04, 0x17
        /*002a*/ 	.short	(.L_257 - .L_256)
.L_256:
        /*002c*/ 	.word	0x00000000
        /*0030*/ 	.short	0x0003
        /*0032*/ 	.short	0x0018
        /*0034*/ 	.byte	0x00, 0xf5, 0x21, 0x00


	//----- nvinfo : EIATTR_KPARAM_INFO
	.align		4
.L_257:
        /*0038*/ 	.byte	0x04, 0x17
        /*003a*/ 	.short	(.L_259 - .L_258)
.L_258:
        /*003c*/ 	.word	0x00000000
        /*0040*/ 	.short	0x0002
        /*0042*/ 	.short	0x0010
        /*0044*/ 	.byte	0x00, 0xf5, 0x21, 0x00


	//----- nvinfo : EIATTR_KPARAM_INFO
	.align		4
.L_259:
        /*0048*/ 	.byte	0x04, 0x17
        /*004a*/ 	.short	(.L_261 - .L_260)
.L_260:
        /*004c*/ 	.word	0x00000000
        /*0050*/ 	.short	0x0001
        /*0052*/ 	.short	0x0008
        /*0054*/ 	.byte	0x00, 0xf5, 0x21, 0x00


	//----- nvinfo : EIATTR_KPARAM_INFO
	.align		4
.L_261:
        /*0058*/ 	.byte	0x04, 0x17
        /*005a*/ 	.short	(.L_263 - .L_262)
.L_262:
        /*005c*/ 	.word	0x00000000
        /*0060*/ 	.short	0x0000
        /*0062*/ 	.short	0x0000
        /*0064*/ 	.byte	0x00, 0xf5, 0x21, 0x00


	//----- nvinfo : EIATTR_SPARSE_MMA_MASK
	.align		4
.L_263:
        /*0068*/ 	.byte	0x03, 0x50
        /*006a*/ 	.short	0x0000


	//----- nvinfo : EIATTR_MAXREG_COUNT
	.align		4
        /*006c*/ 	.byte	0x03, 0x1b
        /*006e*/ 	.short	0x00ff


	//----- nvinfo : EIATTR_MERCURY_ISA_VERSION
	.align		4
        /*0070*/ 	.byte	0x03, 0x5f
        /*0072*/ 	.short	0x0101


	//----- nvinfo : EIATTR_VRC_CTA_INIT_COUNT
	.align		4
        /*0074*/ 	.byte	0x02, 0x4a
	.zero		1
	.zero		1


	//----- nvinfo : EIATTR_EXIT_INSTR_OFFSETS
	.align		4
        /*0078*/ 	.byte	0x04, 0x1c
        /*007a*/ 	.short	(.L_265 - .L_264)


	//   ....[0]....
.L_264:
        /*007c*/ 	.word	0x00000080


	//   ....[1]....
        /*0080*/ 	.word	0x000004f0


	//----- nvinfo : EIATTR_CBANK_PARAM_SIZE
	.align		4
.L_265:
        /*0084*/ 	.byte	0x03, 0x19
        /*0086*/ 	.short	0x0028


	//----- nvinfo : EIATTR_PARAM_CBANK
	.align		4
        /*0088*/ 	.byte	0x04, 0x0a
        /*008a*/ 	.short	(.L_267 - .L_266)
	.align		4
.L_266:
        /*008c*/ 	.word	index@(.nv.constant0._Z25dequantize_2bit_u8_kernelIfEvPhPT_S2_S2_ii)
        /*0090*/ 	.short	0x0380
        /*0092*/ 	.short	0x0028


	//----- nvinfo : EIATTR_SW_WAR
	.align		4
.L_267:
        /*0094*/ 	.byte	0x04, 0x36
        /*0096*/ 	.short	(.L_269 - .L_268)
.L_268:
        /*0098*/ 	.word	0x00000008
.L_269:


//--------------------- .nv.info._Z25dequantize_4bit_u8_kernelI13__nv_bfloat16EvPhPT_S3_S3_ii --------------------------
	.section	.nv.info._Z25dequantize_4bit_u8_kernelI13__nv_bfloat16EvPhPT_S3_S3_ii,"",@"SHT_CUDA_INFO"
	.sectionflags	@""
	.align	4


	//----- nvinfo : EIATTR_CUDA_API_VERSION
	.align		4
        /*0000*/ 	.byte	0x04, 0x37
        /*0002*/ 	.short	(.L_271 - .L_270)
.L_270:
        /*0004*/ 	.word	0x00000082


	//----- nvinfo : EIATTR_KPARAM_INFO
	.align		4
.L_271:
        /*0008*/ 	.byte	0x04, 0x17
        /*000a*/ 	.short	(.L_273 - .L_272)
.L_272:
        /*000c*/ 	.word	0x00000000
        /*0010*/ 	.short	0x0005
        /*0012*/ 	.short	0x0024
        /*0014*/ 	.byte	0x00, 0xf0, 0x11, 0x00


	//----- nvinfo : EIATTR_KPARAM_INFO
	.align		4
.L_273:
        /*0018*/ 	.byte	0x04, 0x17
        /*001a*/ 	.short	(.L_275 - .L_274)
.L_274:
        /*001c*/ 	.word	0x00000000
        /*0020*/ 	.short	0x0004
        /*0022*/ 	.short	0x0020
        /*0024*/ 	.byte	0x00, 0xf0, 0x11, 0x00


	//----- nvinfo : EIATTR_KPARAM_INFO
	.align		4
.L_275:
        /*0028*/ 	.byte	0x04, 0x17
        /*002a*/ 	.short	(.L_277 - .L_276)
.L_276:
        /*002c*/ 	.word	0x00000000
        /*0030*/ 	.short	0x0003
        /*0032*/ 	.short	0x0018
        /*0034*/ 	.byte	0x00, 0xf5, 0x21, 0x00


	//----- nvinfo : EIATTR_KPARAM_INFO
	.align		4
.L_277:
        /*0038*/ 	.byte	0x04, 0x17
        /*003a*/ 	.short	(.L_279 - .L_278)
.L_278:
        /*003c*/ 	.word	0x00000000
        /*0040*/ 	.short	0x0002
        /*0042*/ 	.short	0x0010
        /*0044*/ 	.byte	0x00, 0xf5, 0x21, 0x00


	//----- nvinfo : EIATTR_KPARAM_INFO
	.align		4
.L_279:
        /*0048*/ 	.byte	0x04, 0x17
        /*004a*/ 	.short	(.L_281 - .L_280)
.L_280:
        /*004c*/ 	.word	0x00000000
        /*0050*/ 	.short	0x0001
        /*0052*/ 	.short	0x0008
        /*0054*/ 	.byte	0x00, 0xf5, 0x21, 0x00


	//----- nvinfo : EIATTR_KPARAM_INFO
	.align		4
.L_281:
        /*0058*/ 	.byte	0x04, 0x17
        /*005a*/ 	.short	(.L_283 - .L_282)
.L_282:
        /*005c*/ 	.word	0x00000000
        /*0060*/ 	.short	0x0000
        /*0062*/ 	.short	0x0000
        /*0064*/ 	.byte	0x00, 0xf5, 0x21, 0x00


	//----- nvinfo : EIATTR_SPARSE_MMA_MASK
	.align		4
.L_283:
        /*0068*/ 	.byte	0x03, 0x50
        /*006a*/ 	.short	0x0000


	//----- nvinfo : EIATTR_MAXREG_COUNT
	.align		4
        /*006c*/ 	.byte	0x03, 0x1b
        /*006e*/ 	.short	0x00ff


	//----- nvinfo : EIATTR_MERCURY_ISA_VERSION
	.align		4
        /*0070*/ 	.byte	0x03, 0x5f
        /*0072*/ 	.short	0x0101


	//----- nvinfo : EIATTR_VRC_CTA_INIT_COUNT
	.align		4
        /*0074*/ 	.byte	0x02, 0x4a
	.zero		1
	.zero		1


	//----- nvinfo : EIATTR_EXIT_INSTR_OFFSETS
	.align		4
        /*0078*/ 	.byte	0x04, 0x1c
        /*007a*/ 	.short	(.L_285 - .L_284)


	//   ....[0]....
.L_284:
        /*007c*/ 	.word	0x00000080


	//   ....[1]....
        /*0080*/ 	.word	0x00000390


	//----- nvinfo : EIATTR_CBANK_PARAM_SIZE
	.align		4
.L_285:
        /*0084*/ 	.byte	0x03, 0x19
        /*0086*/ 	.short	0x0028


	//----- nvinfo : EIATTR_PARAM_CBANK
	.align		4
        /*0088*/ 	.byte	0x04, 0x0a
        /*008a*/ 	.short	(.L_287 - .L_286)
	.align		4
.L_286:
        /*008c*/ 	.word	index@(.nv.constant0._Z25dequantize_4bit_u8_kernelI13__nv_bfloat16EvPhPT_S3_S3_ii)
        /*0090*/ 	.short	0x0380
        /*0092*/ 	.short	0x0028


	//----- nvinfo : EIATTR_SW_WAR
	.align		4
.L_287:
        /*0094*/ 	.byte	0x04, 0x36
        /*0096*/ 	.short	(.L_289 - .L_288)
.L_288:
        /*0098*/ 	.word	0x00000008
.L_289:


//--------------------- .nv.info._Z25dequantize_4bit_u8_kernelI6__halfEvPhPT_S3_S3_ii --------------------------
	.section	.nv.info._Z25dequantize_4bit_u8_kernelI6__halfEvPhPT_S3_S3_ii,"",@"SHT_CUDA_INFO"
	.sectionflags	@""
	.align	4


	//----- nvinfo : EIATTR_CUDA_API_VERSION
	.align		4
        /*0000*/ 	.byte	0x04, 0x37
        /*0002*/ 	.short	(.L_291 - .L_290)
.L_290:
        /*0004*/ 	.word	0x00000082


	//----- nvinfo : EIATTR_KPARAM_INFO
	.align		4
.L_291:
        /*0008*/ 	.byte	0x04, 0x17
        /*000a*/ 	.short	(.L_293 - .L_292)
.L_292:
        /*000c*/ 	.word	0x00000000
        /*0010*/ 	.short	0x0005
        /*0012*/ 	.short	0x0024
        /*0014*/ 	.byte	0x00, 0xf0, 0x11, 0x00


	//----- nvinfo : EIATTR_KPARAM_INFO
	.align		4
.L_293:
        /*0018*/ 	.byte	0x04, 0x17
        /*001a*/ 	.short	(.L_295 - .L_294)
.L_294:
        /*001c*/ 	.word	0x00000000
        /*0020*/ 	.short	0x0004
        /*0022*/ 	.short	0x0020
        /*0024*/ 	.byte	0x00, 0xf0, 0x11, 0x00


	//----- nvinfo : EIATTR_KPARAM_INFO
	.align		4
.L_295:
        /*0028*/ 	.byte	0x04, 0x17
        /*002a*/ 	.short	(.L_297 - .L_296)
.L_296:
        /*002c*/ 	.word	0x00000000
        /*0030*/ 	.short	0x0003
        /*0032*/ 	.short	0x0018
        /*0034*/ 	.byte	0x00, 0xf5, 0x21, 0x00


	//----- nvinfo : EIATTR_KPARAM_INFO
	.align		4
.L_297:
        /*0038*/ 	.byte	0x04, 0x17
        /*003a*/ 	.short	(.L_299 - .L_298)
.L_298:
        /*003c*/ 	.word	0x00000000
        /*0040*/ 	.short	0x0002
        /*0042*/ 	.short	0x0010
        /*0044*/ 	.byte	0x00, 0xf5, 0x21, 0x00


	//----- nvinfo : EIATTR_KPARAM_INFO
	.align		4
.L_299:
        /*0048*/ 	.byte	0x04, 0x17
        /*004a*/ 	.short	(.L_301 - .L_300)
.L_300:
        /*004c*/ 	.word	0x00000000
        /*0050*/ 	.short	0x0001
        /*0052*/ 	.short	0x0008
        /*0054*/ 	.byte	0x00, 0xf5, 0x21, 0x00


	//----- nvinfo : EIATTR_KPARAM_INFO
	.align		4
.L_301:
        /*0058*/ 	.byte	0x04, 0x17
        /*005a*/ 	.short	(.L_303 - .L_302)
.L_302:
        /*005c*/ 	.word	0x00000000
        /*0060*/ 	.short	0x0000
        /*0062*/ 	.short	0x0000
        /*0064*/ 	.byte	0x00, 0xf5, 0x21, 0x00


	//----- nvinfo : EIATTR_SPARSE_MMA_MASK
	.align		4
.L_303:
        /*0068*/ 	.byte	0x03, 0x50
        /*006a*/ 	.short	0x0000


	//----- nvinfo : EIATTR_MAXREG_COUNT
	.align		4
        /*006c*/ 	.byte	0x03, 0x1b
        /*006e*/ 	.short	0x00ff


	//----- nvinfo : EIATTR_MERCURY_ISA_VERSION
	.align		4
        /*0070*/ 	.byte	0x03, 0x5f
        /*0072*/ 	.short	0x0101


	//----- nvinfo : EIATTR_VRC_CTA_INIT_COUNT
	.align		4
        /*0074*/ 	.byte	0x02, 0x4a
	.zero		1
	.zero		1


	//----- nvinfo : EIATTR_EXIT_INSTR_OFFSETS
	.align		4
        /*0078*/ 	.byte	0x04, 0x1c
        /*007a*/ 	.short	(.L_305 - .L_304)


	//   ....[0]....
.L_304:
        /*007c*/ 	.word	0x00000080


	//   ....[1]....
        /*0080*/ 	.word	0x00000390


	//----- nvinfo : EIATTR_CBANK_PARAM_SIZE
	.align		4
.L_305:
        /*0084*/ 	.byte	0x03, 0x19
        /*0086*/ 	.short	0x0028


	//----- nvinfo : EIATTR_PARAM_CBANK
	.align		4
        /*0088*/ 	.byte	0x04, 0x0a
        /*008a*/ 	.short	(.L_307 - .L_306)
	.align		4
.L_306:
        /*008c*/ 	.word	index@(.nv.constant0._Z25dequantize_4bit_u8_kernelI6__halfEvPhPT_S3_S3_ii)
        /*0090*/ 	.short	0x0380
        /*0092*/ 	.short	0x0028


	//----- nvinfo : EIATTR_SW_WAR
	.align		4
.L_307:
        /*0094*/ 	.byte	0x04, 0x36
        /*0096*/ 	.short	(.L_309 - .L_308)
.L_308:
        /*0098*/ 	.word	0x00000008
.L_309:


//--------------------- .nv.info._Z25dequantize_4bit_u8_kernelIfEvPhPT_S2_S2_ii --------------------------
	.section	.nv.info._Z25dequantize_4bit_u8_kernelIfEvPhPT_S2_S2_ii,"",@"SHT_CUDA_INFO"
	.sectionflags	@""
	.align	4


	//----- nvinfo : EIATTR_CUDA_API_VERSION
	.align		4
        /*0000*/ 	.byte	0x04, 0x37
        /*0002*/ 	.short	(.L_311 - .L_310)
.L_310:
        /*0004*/ 	.word	0x00000082


	//----- nvinfo : EIATTR_KPARAM_INFO
	.align		4
.L_311:
        /*0008*/ 	.byte	0x04, 0x17
        /*000a*/ 	.short	(.L_313 - .L_312)
.L_312:
        /*000c*/ 	.word	0x00000000
        /*0010*/ 	.short	0x0005
        /*0012*/ 	.short	0x0024
        /*0014*/ 	.byte	0x00, 0xf0, 0x11, 0x00


	//----- nvinfo : EIATTR_KPARAM_INFO
	.align		4
.L_313:
        /*0018*/ 	.byte	0x04, 0x17
        /*001a*/ 	.short	(.L_315 - .L_314)
.L_314:
        /*001c*/ 	.word	0x00000000
        /*0020*/ 	.short	0x0004
        /*0022*/ 	.short	0x0020
        /*0024*/ 	.byte	0x00, 0xf0, 0x11, 0x00


	//----- nvinfo : EIATTR_KPARAM_INFO
	.align		4
.L_315:
        /*0028*/ 	.byte	0x04, 0x17
        /*002a*/ 	.short	(.L_317 - .L_316)
.L_316:
        /*002c*/ 	.word	0x00000000
        /*0030*/ 	.short	0x0003
        /*0032*/ 	.short	0x0018
        /*0034*/ 	.byte	0x00, 0xf5, 0x21, 0x00


	//----- nvinfo : EIATTR_KPARAM_INFO
	.align		4
.L_317:
        /*0038*/ 	.byte	0x04, 0x17
        /*003a*/ 	.short	(.L_319 - .L_318)
.L_318:
        /*003c*/ 	.word	0x00000000
        /*0040*/ 	.short	0x0002
        /*0042*/ 	.short	0x0010
        /*0044*/ 	.byte	0x00, 0xf5, 0x21, 0x00


	//----- nvinfo : EIATTR_KPARAM_INFO
	.align		4
.L_319:
        /*0048*/ 	.byte	0x04, 0x17
        /*004a*/ 	.short	(.L_321 - .L_320)
.L_320:
        /*004c*/ 	.word	0x00000000
        /*0050*/ 	.short	0x0001
        /*0052*/ 	.short	0x0008
        /*0054*/ 	.byte	0x00, 0xf5, 0x21, 0x00


	//----- nvinfo : EIATTR_KPARAM_INFO
	.align		4
.L_321:
        /*0058*/ 	.byte	0x04, 0x17
        /*005a*/ 	.short	(.L_323 - .L_322)
.L_322:
        /*005c*/ 	.word	0x00000000
        /*0060*/ 	.short	0x0000
        /*0062*/ 	.short	0x0000
        /*0064*/ 	.byte	0x00, 0xf5, 0x21, 0x00


	//----- nvinfo : EIATTR_SPARSE_MMA_MASK
	.align		4
.L_323:
        /*0068*/ 	.byte	0x03, 0x50
        /*006a*/ 	.short	0x0000


	//----- nvinfo : EIATTR_MAXREG_COUNT
	.align		4
        /*006c*/ 	.byte	0x03, 0x1b
        /*006e*/ 	.short	0x00ff


	//----- nvinfo : EIATTR_MERCURY_ISA_VERSION
	.align		4
        /*0070*/ 	.byte	0x03, 0x5f
        /*0072*/ 	.short	0x0101


	//----- nvinfo : EIATTR_VRC_CTA_INIT_COUNT
	.align		4
        /*0074*/ 	.byte	0x02, 0x4a
	.zero		1
	.zero		1


	//----- nvinfo : EIATTR_EXIT_INSTR_OFFSETS
	.align		4
        /*0078*/ 	.byte	0x04, 0x1c
        /*007a*/ 	.short	(.L_325 - .L_324)


	//   ....[0]....
.L_324:
        /*007c*/ 	.word	0x00000080


	//   ....[1]....
        /*0080*/ 	.word	0x000003a0


	//----- nvinfo : EIATTR_CBANK_PARAM_SIZE
	.align		4
.L_325:
        /*0084*/ 	.byte	0x03, 0x19
        /*0086*/ 	.short	0x0028


	//----- nvinfo : EIATTR_PARAM_CBANK
	.align		4
        /*0088*/ 	.byte	0x04, 0x0a
        /*008a*/ 	.short	(.L_327 - .L_326)
	.align		4
.L_326:
        /*008c*/ 	.word	index@(.nv.constant0._Z25dequantize_4bit_u8_kernelIfEvPhPT_S2_S2_ii)
        /*0090*/ 	.short	0x0380
        /*0092*/ 	.short	0x0028


	//----- nvinfo : EIATTR_SW_WAR
	.align		4
.L_327:
        /*0094*/ 	.byte	0x04, 0x36
        /*0096*/ 	.short	(.L_329 - .L_328)
.L_328:
        /*0098*/ 	.word	0x00000008
.L_329:


//--------------------- .nv.info._Z25dequantize_8bit_u8_kernelI13__nv_bfloat16EvPhPT_S3_S3_ii --------------------------
	.section	.nv.info._Z25dequantize_8bit_u8_kernelI13__nv_bfloat16EvPhPT_S3_S3_ii,"",@"SHT_CUDA_INFO"
	.sectionflags	@""
	.align	4


	//----- nvinfo : EIATTR_CUDA_API_VERSION
	.align		4
        /*0000*/ 	.byte	0x04, 0x37
        /*0002*/ 	.short	(.L_331 - .L_330)
.L_330:
        /*0004*/ 	.word	0x00000082


	//----- nvinfo : EIATTR_KPARAM_INFO
	.align		4
.L_331:
        /*0008*/ 	.byte	0x04, 0x17
        /*000a*/ 	.short	(.L_333 - .L_332)
.L_332:
        /*000c*/ 	.word	0x00000000
        /*0010*/ 	.short	0x0005
        /*0012*/ 	.short	0x0024
        /*0014*/ 	.byte	0x00, 0xf0, 0x11, 0x00


	//----- nvinfo : EIATTR_KPARAM_INFO
	.align		4
.L_333:
        /*0018*/ 	.byte	0x04, 0x17
        /*001a*/ 	.short	(.L_335 - .L_334)
.L_334:
        /*001c*/ 	.word	0x00000000
        /*0020*/ 	.short	0x0004
        /*0022*/ 	.short	0x0020
        /*0024*/ 	.byte	0x00, 0xf0, 0x11, 0x00


	//----- nvinfo : EIATTR_KPARAM_INFO
	.align		4
.L_335:
        /*0028*/ 	.byte	0x04, 0x17
        /*002a*/ 	.short	(.L_337 - .L_336)
.L_336:
        /*002c*/ 	.word	0x00000000
        /*0030*/ 	.short	0x0003
        /*0032*/ 	.short	0x0018
        /*0034*/ 	.byte	0x00, 0xf5, 0x21, 0x00


	//----- nvinfo : EIATTR_KPARAM_INFO
	.align		4
.L_337:
        /*0038*/ 	.byte	0x04, 0x17
        /*003a*/ 	.short	(.L_339 - .L_338)
.L_338:
        /*003c*/ 	.word	0x00000000
        /*0040*/ 	.short	0x0002
        /*0042*/ 	.short	0x0010
        /*0044*/ 	.byte	0x00, 0xf5, 0x21, 0x00


	//----- nvinfo : EIATTR_KPARAM_INFO
	.align		4
.L_339:
        /*0048*/ 	.byte	0x04, 0x17
        /*004a*/ 	.short	(.L_341 - .L_340)
.L_340:
        /*004c*/ 	.word	0x00000000
        /*0050*/ 	.short	0x0001
        /*0052*/ 	.short	0x0008
        /*0054*/ 	.byte	0x00, 0xf5, 0x21, 0x00


	//----- nvinfo : EIATTR_KPARAM_INFO
	.align		4
.L_341:
        /*0058*/ 	.byte	0x04, 0x17
        /*005a*/ 	.short	(.L_343 - .L_342)
.L_342:
        /*005c*/ 	.word	0x00000000
        /*0060*/ 	.short	0x0000
        /*0062*/ 	.short	0x0000
        /*0064*/ 	.byte	0x00, 0xf5, 0x21, 0x00


	//----- nvinfo : EIATTR_SPARSE_MMA_MASK
	.align		4
.L_343:
        /*0068*/ 	.byte	0x03, 0x50
        /*006a*/ 	.short	0x0000


	//----- nvinfo : EIATTR_MAXREG_COUNT
	.align		4
        /*006c*/ 	.byte	0x03, 0x1b
        /*006e*/ 	.short	0x00ff


	//----- nvinfo : EIATTR_MERCURY_ISA_VERSION
	.align		4
        /*0070*/ 	.byte	0x03, 0x5f
        /*0072*/ 	.short	0x0101


	//----- nvinfo : EIATTR_VRC_CTA_INIT_COUNT
	.align		4
        /*0074*/ 	.byte	0x02, 0x4a
	.zero		1
	.zero		1


	//----- nvinfo : EIATTR_EXIT_INSTR_OFFSETS
	.align		4
        /*0078*/ 	.byte	0x04, 0x1c
        /*007a*/ 	.short	(.L_345 - .L_344)


	//   ....[0]....
.L_344:
        /*007c*/ 	.word	0x00000080


	//   ....[1]....
        /*0080*/ 	.word	0x00000300


	//----- nvinfo : EIATTR_CBANK_PARAM_SIZE
	.align		4
.L_345:
        /*0084*/ 	.byte	0x03, 0x19
        /*0086*/ 	.short	0x0028


	//----- nvinfo : EIATTR_PARAM_CBANK
	.align		4
        /*0088*/ 	.byte	0x04, 0x0a
        /*008a*/ 	.short	(.L_347 - .L_346)
	.align		4
.L_346:
        /*008c*/ 	.word	index@(.nv.constant0._Z25dequantize_8bit_u8_kernelI13__nv_bfloat16EvPhPT_S3_S3_ii)
        /*0090*/ 	.short	0x0380
        /*0092*/ 	.short	0x0028


	//----- nvinfo : EIATTR_SW_WAR
	.align		4
.L_347:
        /*0094*/ 	.byte	0x04, 0x36
        /*0096*/ 	.short	(.L_349 - .L_348)
.L_348:
        /*0098*/ 	.word	0x00000008
.L_349:


//--------------------- .nv.info._Z25dequantize_8bit_u8_kernelI6__halfEvPhPT_S3_S3_ii --------------------------
	.section	.nv.info._Z25dequantize_8bit_u8_kernelI6__halfEvPhPT_S3_S3_ii,"",@"SHT_CUDA_INFO"
	.sectionflags	@""
	.align	4


	//----- nvinfo : EIATTR_CUDA_API_VERSION
	.align		4
        /*0000*/ 	.byte	0x04, 0x37
        /*0002*/ 	.short	(.L_351 - .L_350)
.L_350:
        /*0004*/ 	.word	0x00000082


	//----- nvinfo : EIATTR_KPARAM_INFO
	.align		4
.L_351:
        /*0008*/ 	.byte	0x04, 0x17
        /*000a*/ 	.short	(.L_353 - .L_352)
.L_352:
        /*000c*/ 	.word	0x00000000
        /*0010*/ 	.short	0x0005
        /*0012*/ 	.short	0x0024
        /*0014*/ 	.byte	0x00, 0xf0, 0x11, 0x00


	//----- nvinfo : EIATTR_KPARAM_INFO
	.align		4
.L_353:
        /*0018*/ 	.byte	0x04, 0x17
        /*001a*/ 	.short	(.L_355 - .L_354)
.L_354:
        /*001c*/ 	.word	0x00000000
        /*0020*/ 	.short	0x0004
        /*0022*/ 	.short	0x0020
        /*0024*/ 	.byte	0x00, 0xf0, 0x11, 0x00


	//----- nvinfo : EIATTR_KPARAM_INFO
	.align		4
.L_355:
        /*0028*/ 	.byte	0x04, 0x17
        /*002a*/ 	.short	(.L_357 - .L_356)
.L_356:
        /*002c*/ 	.word	0x00000000
        /*0030*/ 	.short	0x0003
        /*0032*/ 	.short	0x0018
        /*0034*/ 	.byte	0x00, 0xf5, 0x21, 0x00


	//----- nvinfo : EIATTR_KPARAM_INFO
	.align		4
.L_357:
        /*0038*/ 	.byte	0x04, 0x17
        /*003a*/ 	.short	(.L_359 - .L_358)
.L_358:
        /*003c*/ 	.word	0x00000000
        /*0040*/ 	.short	0x0002
        /*0042*/ 	.short	0x0010
        /*0044*/ 	.byte	0x00, 0xf5, 0x21, 0x00


	//----- nvinfo : EIATTR_KPARAM_INFO
	.align		4
.L_359:
        /*0048*/ 	.byte	0x04, 0x17
        /*004a*/ 	.short	(.L_361 - .L_360)
.L_360:
        /*004c*/ 	.word	0x00000000
        /*0050*/ 	.short	0x0001
        /*0052*/ 	.short	0x0008
        /*0054*/ 	.byte	0x00, 0xf5, 0x21, 0x00


	//----- nvinfo : EIATTR_KPARAM_INFO
	.align		4
.L_361:
        /*0058*/ 	.byte	0x04, 0x17
        /*005a*/ 	.short	(.L_363 - .L_362)
.L_362:
        /*005c*/ 	.word	0x00000000
        /*0060*/ 	.short	0x0000
        /*0062*/ 	.short	0x0000
        /*0064*/ 	.byte	0x00, 0xf5, 0x21, 0x00


	//----- nvinfo : EIATTR_SPARSE_MMA_MASK
	.align		4
.L_363:
        /*0068*/ 	.byte	0x03, 0x50
        /*006a*/ 	.short	0x0000


	//----- nvinfo : EIATTR_MAXREG_COUNT
	.align		4
        /*006c*/ 	.byte	0x03, 0x1b
        /*006e*/ 	.short	0x00ff


	//----- nvinfo : EIATTR_MERCURY_ISA_VERSION
	.align		4
        /*0070*/ 	.byte	0x03, 0x5f
        /*0072*/ 	.short	0x0101


	//----- nvinfo : EIATTR_VRC_CTA_INIT_COUNT
	.align		4
        /*0074*/ 	.byte	0x02, 0x4a
	.zero		1
	.zero		1


	//----- nvinfo : EIATTR_EXIT_INSTR_OFFSETS
	.align		4
        /*0078*/ 	.byte	0x04, 0x1c
        /*007a*/ 	.short	(.L_365 - .L_364)


	//   ....[0]....
.L_364:
        /*007c*/ 	.word	0x00000080


	//   ....[1]....
        /*0080*/ 	.word	0x00000300


	//----- nvinfo : EIATTR_CBANK_PARAM_SIZE
	.align		4
.L_365:
        /*0084*/ 	.byte	0x03, 0x19
        /*0086*/ 	.short	0x0028


	//----- nvinfo : EIATTR_PARAM_CBANK
	.align		4
        /*0088*/ 	.byte	0x04, 0x0a
        /*008a*/ 	.short	(.L_367 - .L_366)
	.align		4
.L_366:
        /*008c*/ 	.word	index@(.nv.constant0._Z25dequantize_8bit_u8_kernelI6__halfEvPhPT_S3_S3_ii)
        /*0090*/ 	.short	0x0380
        /*0092*/ 	.short	0x0028


	//----- nvinfo : EIATTR_SW_WAR
	.align		4
.L_367:
        /*0094*/ 	.byte	0x04, 0x36
        /*0096*/ 	.short	(.L_369 - .L_368)
.L_368:
        /*0098*/ 	.word	0x00000008
.L_369:


//--------------------- .nv.info._Z25dequantize_8bit_u8_kernelIfEvPhPT_S2_S2_ii --------------------------
	.section	.nv.info._Z25dequantize_8bit_u8_kernelIfEvPhPT_S2_S2_ii,"",@"SHT_CUDA_INFO"
	.sectionflags	@""
	.align	4


	//----- nvinfo : EIATTR_CUDA_API_VERSION
	.align		4
        /*0000*/ 	.byte	0x04, 0x37
        /*0002*/ 	.short	(.L_371 - .L_370)
.L_370:
        /*0004*/ 	.word	0x00000082


	//----- nvinfo : EIATTR_KPARAM_INFO
	.align		4
.L_371:
        /*0008*/ 	.byte	0x04, 0x17
        /*000a*/ 	.short	(.L_373 - .L_372)
.L_372:
        /*000c*/ 	.word	0x00000000
        /*0010*/ 	.short	0x0005
        /*0012*/ 	.short	0x0024
        /*0014*/ 	.byte	0x00, 0xf0, 0x11, 0x00


	//----- nvinfo : EIATTR_KPARAM_INFO
	.align		4
.L_373:
        /*0018*/ 	.byte	0x04, 0x17
        /*001a*/ 	.short	(.L_375 - .L_374)
.L_374:
        /*001c*/ 	.word	0x00000000
        /*0020*/ 	.short	0x0004
        /*0022*/ 	.short	0x0020
        /*0024*/ 	.byte	0x00, 0xf0, 0x11, 0x00


	//----- nvinfo : EIATTR_KPARAM_INFO
	.align		4
.L_375:
        /*0028*/ 	.byte	0x04, 0x17
        /*002a*/ 	.short	(.L_377 - .L_376)
.L_376:
        /*002c*/ 	.word	0x00000000
        /*0030*/ 	.short	0x0003
        /*0032*/ 	.short	0x0018
        /*0034*/ 	.byte	0x00, 0xf5, 0x21, 0x00


	//----- nvinfo : EIATTR_KPARAM_INFO
	.align		4
.L_377:
        /*0038*/ 	.byte	0x04, 0x17
        /*003a*/ 	.short	(.L_379 - .L_378)
.L_378:
        /*003c*/ 	.word	0x00000000
        /*0040*/ 	.short	0x0002
        /*0042*/ 	.short	0x0010
        /*0044*/ 	.byte	0x00, 0xf5, 0x21, 0x00


	//----- nvinfo : EIATTR_KPARAM_INFO
	.align		4
.L_379:
        /*0048*/ 	.byte	0x04, 0x17
        /*004a*/ 	.short	(.L_381 - .L_380)
.L_380:
        /*004c*/ 	.word	0x00000000
        /*0050*/ 	.short	0x0001
        /*0052*/ 	.short	0x0008
        /*0054*/ 	.byte	0x00, 0xf5, 0x21, 0x00


	//----- nvinfo : EIATTR_KPARAM_INFO
	.align		4
.L_381:
        /*0058*/ 	.byte	0x04, 0x17
        /*005a*/ 	.short	(.L_383 - .L_382)
.L_382:
        /*005c*/ 	.word	0x00000000
        /*0060*/ 	.short	0x0000
        /*0062*/ 	.short	0x0000
        /*0064*/ 	.byte	0x00, 0xf5, 0x21, 0x00


	//----- nvinfo : EIATTR_SPARSE_MMA_MASK
	.align		4
.L_383:
        /*0068*/ 	.byte	0x03, 0x50
        /*006a*/ 	.short	0x0000


	//----- nvinfo : EIATTR_MAXREG_COUNT
	.align		4
        /*006c*/ 	.byte	0x03, 0x1b
        /*006e*/ 	.short	0x00ff


	//----- nvinfo : EIATTR_MERCURY_ISA_VERSION
	.align		4
        /*0070*/ 	.byte	0x03, 0x5f
        /*0072*/ 	.short	0x0101


	//----- nvinfo : EIATTR_VRC_CTA_INIT_COUNT
	.align		4
        /*0074*/ 	.byte	0x02, 0x4a
	.zero		1
	.zero		1


	//----- nvinfo : EIATTR_EXIT_INSTR_OFFSETS
	.align		4
        /*0078*/ 	.byte	0x04, 0x1c
        /*007a*/ 	.short	(.L_385 - .L_384)


	//   ....[0]....
.L_384:
        /*007c*/ 	.word	0x00000080


	//   ....[1]....
        /*0080*/ 	.word	0x00000300


	//----- nvinfo : EIATTR_CBANK_PARAM_SIZE
	.align		4
.L_385:
        /*0084*/ 	.byte	0x03, 0x19
        /*0086*/ 	.short	0x0028


	//----- nvinfo : EIATTR_PARAM_CBANK
	.align		4
        /*0088*/ 	.byte	0x04, 0x0a
        /*008a*/ 	.short	(.L_387 - .L_386)
	.align		4
.L_386:
        /*008c*/ 	.word	index@(.nv.constant0._Z25dequantize_8bit_u8_kernelIfEvPhPT_S2_S2_ii)
        /*0090*/ 	.short	0x0380
        /*0092*/ 	.short	0x0028


	//----- nvinfo : EIATTR_SW_WAR
	.align		4
.L_387:
        /*0094*/ 	.byte	0x04, 0x36
        /*0096*/ 	.short	(.L_389 - .L_388)
.L_388:
        /*0098*/ 	.word	0x00000008
.L_389:


//--------------------- .nv.callgraph             --------------------------
	.section	.nv.callgraph,"",@"SHT_CUDA_CALLGRAPH"
	.align	4
	.sectionentsize	8
	.align		4
        /*0000*/ 	.word	0x00000000
	.align		4
        /*0004*/ 	.word	0xffffffff
	.align		4
        /*0008*/ 	.word	0x00000000
	.align		4
        /*000c*/ 	.word	0xfffffffe
	.align		4
        /*0010*/ 	.word	0x00000000
	.align		4
        /*0014*/ 	.word	0xfffffffd
	.align		4
        /*0018*/ 	.word	0x00000000
	.align		4
        /*001c*/ 	.word	0xfffffffc


//--------------------- .text._Z25dequantize_3bit_32_kernelI13__nv_bfloat16EvPiPT_S3_S3_ii --------------------------
	.section	.text._Z25dequantize_3bit_32_kernelI13__nv_bfloat16EvPiPT_S3_S3_ii,"ax",@progbits
	.align	128
        .global         _Z25dequantize_3bit_32_kernelI13__nv_bfloat16EvPiPT_S3_S3_ii
        .type           _Z25dequantize_3bit_32_kernelI13__nv_bfloat16EvPiPT_S3_S3_ii,@function
        .size           _Z25dequantize_3bit_32_kernelI13__nv_bfloat16EvPiPT_S3_S3_ii,(.L_x_15 - _Z25dequantize_3bit_32_kernelI13__nv_bfloat16EvPiPT_S3_S3_ii)
        .other          _Z25dequantize_3bit_32_kernelI13__nv_bfloat16EvPiPT_S3_S3_ii,@"STO_CUDA_ENTRY STV_DEFAULT"
_Z25dequantize_3bit_32_kernelI13__nv_bfloat16EvPiPT_S3_S3_ii:
.text._Z25dequantize_3bit_32_kernelI13__nv_bfloat16EvPiPT_S3_S3_ii:
[----:B------:R-:W-:Y:S01]  /*0000*/  LDC R1, c[0x0][0x37c] ;  /* 0x0000df00ff017b82 */ /* 0x000fe20000000800 */
[----:B------:R-:W0:Y:S07]  /*0010*/  S2R R0, SR_TID.X ;  /* 0x0000000000007919 */ /* 0x000e2e0000002100 */
[----:B------:R-:W0:Y:S08]  /*0020*/  S2UR UR4, SR_CTAID.X ;  /* 0x00000000000479c3 */ /* 0x000e300000002500 */
[----:B------:R-:W0:Y:S08]  /*0030*/  LDC R9, c[0x0][0x360] ;  /* 0x0000d800ff097b82 */ /* 0x000e300000000800 */
[----:B------:R-:W1:Y:S01]  /*0040*/  LDC.64 R4, c[0x0][0x3a0] ;  /* 0x0000e800ff047b82 */ /* 0x000e620000000a00 */
[----:B0-----:R-:W-:-:S02]  /*0050*/  IMAD R9, R9, UR4, R0 ;  /* 0x0000000409097c24 */ /* 0x001fc4000f8e0200 */
[----:B-1----:R-:W-:-:S05]  /*0060*/  IMAD R0, R5, R4, RZ ;  /* 0x0000000405007224 */ /* 0x002fca00078e02ff */
[----:B------:R-:W-:-:S13]  /*0070*/  ISETP.GE.AND P0, PT, R9, R0, PT ;  /* 0x000000000900720c */ /* 0x000fda0003f06270 */
[----:B------:R-:W-:Y:S05]  /*0080*/  @P0 EXIT ;  /* 0x000000000000094d */ /* 0x000fea0003800000 */
[----:B------:R-:W-:Y:S01]  /*0090*/  IABS R13, R5 ;  /* 0x00000005000d7213 */ /* 0x000fe20000000000 */
[----:B------:R-:W0:Y:S01]  /*00a0*/  LDCU.64 UR4, c[0x0][0x358] ;  /* 0x00006b00ff0477ac */ /* 0x000e220008000a00 */
[----:B------:R-:W1:Y:S01]  /*00b0*/  LDC.64 R10, c[0x0][0x388] ;  /* 0x0000e200ff0a7b82 */ /* 0x000e620000000a00 */
[----:B------:R-:W-:Y:S01]  /*00c0*/  ISETP.GE.AND P2, PT, R9, RZ, PT ;  /* 0x000000ff0900720c */ /* 0x000fe20003f46270 */
[----:B------:R-:W2:Y:S08]  /*00d0*/  I2F.RP R4, R13 ;  /* 0x0000000d00047306 */ /* 0x000eb00000209400 */
[----:B--2---:R-:W2:Y:S02]  /*00e0*/  MUFU.RCP R4, R4 ;  /* 0x0000000400047308 */ /* 0x004ea40000001000 */
[----:B--2---:R-:W-:-:S06]  /*00f0*/  IADD3 R2, PT, PT, R4, 0xffffffe, RZ ;  /* 0x0ffffffe04027810 */ /* 0x004fcc0007ffe0ff */
[----:B------:R2:W3:Y:S02]  /*0100*/  F2I.FTZ.U32.TRUNC.NTZ R3, R2 ;  /* 0x0000000200037305 */ /* 0x0004e4000021f000 */
[----:B--2---:R-:W-:Y:S01]  /*0110*/  HFMA2 R2, -RZ, RZ, 0, 0 ;  /* 0x00000000ff027431 */ /* 0x004fe200000001ff */
[----:B---3--:R-:W-:-:S05]  /*0120*/  IADD3 R6, PT, PT, RZ, -R3, RZ ;  /* 0x80000003ff067210 */ /* 0x008fca0007ffe0ff */
[----:B------:R-:W-:Y:S01]  /*0130*/  IMAD R7, R6, R13, RZ ;  /* 0x0000000d06077224 */ /* 0x000fe200078e02ff */
[----:B------:R-:W-:-:S03]  /*0140*/  IABS R6, R9 ;  /* 0x0000000900067213 */ /* 0x000fc60000000000 */
[----:B------:R-:W-:-:S06]  /*0150*/  IMAD.HI.U32 R3, R3, R7, R2 ;  /* 0x0000000703037227 */ /* 0x000fcc00078e0002 */
[----:B------:R-:W-:-:S05]  /*0160*/  IMAD.HI.U32 R3, R3, R6, RZ ;  /* 0x0000000603037227 */ /* 0x000fca00078e00ff */
[----:B------:R-:W-:-:S05]  /*0170*/  IADD3 R3, PT, PT, -R3, RZ, RZ ;  /* 0x000000ff03037210 */ /* 0x000fca0007ffe1ff */
[C---:B------:R-:W-:Y:S02]  /*0180*/  IMAD R4, R13.reuse, R3, R6 ;  /* 0x000000030d047224 */ /* 0x040fe400078e0206 */
[----:B------:R-:W2:Y:S03]  /*0190*/  LDC.64 R2, c[0x0][0x380] ;  /* 0x0000e000ff027b82 */ /* 0x000ea60000000a00 */
[----:B------:R-:W-:-:S05]  /*01a0*/  ISETP.GT.U32.AND P0, PT, R13, R4, PT ;  /* 0x000000040d00720c */ /* 0x000fca0003f04070 */
[----:B------:R-:W3:Y:S08]  /*01b0*/  LDC.64 R6, c[0x0][0x390] ;  /* 0x0000e400ff067b82 */ /* 0x000ef00000000a00 */
[----:B------:R-:W-:Y:S02]  /*01c0*/  @!P0 IADD3 R4, PT, PT, R4, -R13, RZ ;  /* 0x8000000d04048210 */ /* 0x000fe40007ffe0ff */
[----:B------:R-:W-:-:S02]  /*01d0*/  ISETP.NE.AND P0, PT, R5, RZ, PT ;  /* 0x000000ff0500720c */ /* 0x000fc40003f05270 */
[----:B------:R-:W-:Y:S01]  /*01e0*/  ISETP.GT.U32.AND P1, PT, R13, R4, PT ;  /* 0x000000040d00720c */ /* 0x000fe20003f24070 */
[----:B--2---:R-:W-:-:S05]  /*01f0*/  IMAD.WIDE R2, R9, 0x4, R2 ;  /* 0x0000000409027825 */ /* 0x004fca00078e0202 */
[----:B0-----:R-:W2:Y:S07]  /*0200*/  LDG.E R8, desc[UR4][R2.64] ;  /* 0x0000000402087981 */ /* 0x001eae000c1e1900 */
[----:B------:R-:W-:-:S04]  /*0210*/  @!P1 IADD3 R4, PT, PT, R4, -R13, RZ ;  /* 0x8000000d04049210 */ /* 0x000fc80007ffe0ff */
[----:B------:R-:W-:-:S04]  /*0220*/  MOV R13, R4 ;  /* 0x00000004000d7202 */ /* 0x000fc80000000f00 */
[----:B------:R-:W-:Y:S02]  /*0230*/  @!P2 IADD3 R13, PT, PT, -R13, RZ, RZ ;  /* 0x000000ff0d0da210 */ /* 0x000fe40007ffe1ff */
[----:B------:R-:W-:-:S05]  /*0240*/  @!P0 LOP3.LUT R13, RZ, R5, RZ, 0x33, !PT ;  /* 0x00000005ff0d8212 */ /* 0x000fca00078e33ff */
[----:B---3--:R-:W-:-:S04]  /*0250*/  IMAD.WIDE R4, R13, 0x2, R6 ;  /* 0x000000020d047825 */ /* 0x008fc800078e0206 */
[----:B-1----:R-:W-:Y:S02]  /*0260*/  IMAD.WIDE R6, R13, 0x2, R10 ;  /* 0x000000020d067825 */ /* 0x002fe400078e020a */
[----:B------:R-:W3:Y:S01]  /*0270*/  LDG.E.U16 R13, desc[UR4][R4.64] ;  /* 0x00000004040d7981 */ /* 0x000ee2000c1e1500 */
[----:B------:R-:W0:Y:S03]  /*0280*/  LDC.64 R10, c[0x0][0x398] ;  /* 0x0000e600ff0a7b82 */ /* 0x000e260000000a00 */
[----:B------:R-:W4:Y:S01]  /*0290*/  LDG.E.U16 R12, desc[UR4][R6.64] ;  /* 0x00000004060c7981 */ /* 0x000f22000c1e1500 */
[----:B0-----:R-:W-:Y:S01]  /*02a0*/  IMAD.WIDE R10, R9, 0x2, R10 ;  /* 0x00000002090a7825 */ /* 0x001fe200078e020a */
[----:B--2---:R-:W-:-:S04]  /*02b0*/  SHF.R.U32.HI R8, RZ, 0x1b, R8 ;  /* 0x0000001bff087819 */ /* 0x004fc80000011608 */
[----:B------:R-:W-:-:S06]  /*02c0*/  LOP3.LUT R8, R8, 0x7, RZ, 0xc0, !PT ;  /* 0x0000000708087812 */ /* 0x000fcc00078ec0ff */
[----:B------:R-:W3:Y:S02]  /*02d0*/  I2F.BF16 R8, R8 ;  /* 0x0000000800087306 */ /* 0x000ee40000202400 */
[----:B---3--:R-:W-:-:S04]  /*02e0*/  HADD2.BF16_V2 R13, R8.H0_H0, -R13.H0_H0 ;  /* 0xa000000d080d7230 */ /* 0x008fc80000200800 */
[----:B----4-:R-:W-:-:S05]  /*02f0*/  HMUL2.BF16_V2 R12, R13.H0_H0, R12.H0_H0 ;  /* 0x2000000c0d0c7232 */ /* 0x010fca0000200800 */
[----:B------:R-:W-:-:S05]  /*0300*/  PRMT R15, R12, 0x7610, R15 ;  /* 0x000076100c0f7816 */ /* 0x000fca000000000f */
[----:B------:R0:W-:Y:S04]  /*0310*/  STG.E.U16 desc[UR4][R10.64], R15 ;  /* 0x0000000f0a007986 */ /* 0x0001e8000c101504 */
[----:B------:R-:W2:Y:S04]  /*0320*/  LDG.E.U8 R9, desc[UR4][R2.64+0x3] ;  /* 0x0000030402097981 */ /* 0x000ea8000c1e1100 */
[----:B------:R-:W3:Y:S04]  /*0330*/  LDG.E.U16 R13, desc[UR4][R4.64] ;  /* 0x00000004040d7981 */ /* 0x000ee8000c1e1500 */
[----:B------:R-:W4:Y:S01]  /*0340*/  LDG.E.U16 R14, desc[UR4][R6.64] ;  /* 0x00000004060e7981 */ /* 0x000f22000c1e1500 */
[----:B--2---:R-:W-:Y:S01]  /*0350*/  LOP3.LUT R12, R9, 0x7, RZ, 0xc0, !PT ;  /* 0x00000007090c7812 */ /* 0x004fe200078ec0ff */
[----:B------:R-:W-:-:S05]  /*0360*/  IMAD.WIDE R8, R0, 0x2, R10 ;  /* 0x0000000200087825 */ /* 0x000fca00078e020a */
[----:B------:R-:W3:Y:S02]  /*0370*/  I2F.BF16 R12, R12 ;  /* 0x0000000c000c7306 */ /* 0x000ee40000202400 */
[----:B---3--:R-:W-:-:S04]  /*0380*/  HADD2.BF16_V2 R13, R12.H0_H0, -R13.H0_H0 ;  /* 0xa000000d0c0d7230 */ /* 0x008fc80000200800 */
[----:B----4-:R-:W-:-:S05]  /*0390*/  HMUL2.BF16_V2 R13, R13.H0_H0, R14.H0_H0 ;  /* 0x2000000e0d0d7232 */ /* 0x010fca0000200800 */
[----:B------:R-:W-:-:S05]  /*03a0*/  PRMT R16, R13, 0x7610, R16 ;  /* 0x000076100d107816 */ /* 0x000fca0000000010 */
[----:B------:R1:W-:Y:S04]  /*03b0*/  STG.E.U16 desc[UR4][R8.64], R16 ;  /* 0x0000001008007986 */ /* 0x0003e8000c101504 */
[----:B0-----:R-:W2:Y:S04]  /*03c0*/  LDG.E R10, desc[UR4][R2.64] ;  /* 0x00000004020a7981 */ /* 0x001ea8000c1e1900 */
[----:B------:R-:W3:Y:S04]  /*03d0*/  LDG.E.U16 R14, desc[UR4][R4.64] ;  /* 0x00000004040e7981 */ /* 0x000ee8000c1e1500 */
[----:B------:R-:W4:Y:S01]  /*03e0*/  LDG.E.U16 R11, desc[UR4][R6.64] ;  /* 0x00000004060b7981 */ /* 0x000f22000c1e1500 */
[----:B--2---:R-:W-:-:S04]  /*03f0*/  SHF.R.U32.HI R10, RZ, 0x15, R10 ;  /* 0x00000015ff0a7819 */ /* 0x004fc8000001160a */
[----:B------:R-:W-:-:S06]  /*0400*/  LOP3.LUT R13, R10, 0x7, RZ, 0xc0, !PT ;  /* 0x000000070a0d7812 */ /* 0x000fcc00078ec0ff */
[----:B------:R-:W3:Y:S02]  /*0410*/  I2F.BF16 R13, R13 ;  /* 0x0000000d000d7306 */ /* 0x000ee40000202400 */
[----:B---3--:R-:W-:-:S04]  /*0420*/  HADD2.BF16_V2 R14, R13.H0_H0, -R14.H0_H0 ;  /* 0xa000000e0d0e7230 */ /* 0x008fc80000200800 */
[----:B----4-:R-:W-:Y:S02]  /*0430*/  HMUL2.BF16_V2 R14, R14.H0_H0, R11.H0_H0 ;  /* 0x2000000b0e0e7232 */ /* 0x010fe40000200800 */
[----:B------:R-:W-:-:S03]  /*0440*/  IMAD.WIDE R10, R0, 0x2, R8 ;  /* 0x00000002000a7825 */ /* 0x000fc600078e0208 */
[----:B------:R-:W-:-:S05]  /*0450*/  PRMT R15, R14, 0x7610, R15 ;  /* 0x000076100e0f7816 */ /* 0x000fca000000000f */
[----:B------:R0:W-:Y:S04]  /*0460*/  STG.E.U16 desc[UR4][R10.64], R15 ;  /* 0x0000000f0a007986 */ /* 0x0001e8000c101504 */
[----:B-1----:R-:W2:Y:S04]  /*0470*/  LDG.E R8, desc[UR4][R2.64] ;  /* 0x0000000402087981 */ /* 0x002ea8000c1e1900 */
        /* <DEDUP_REMOVED lines=62> */
[----:B------:R-:W-:-:S05]  /*0860*/  IMAD.WIDE R10, R0, 0x2, R8 ;  /* 0x00000002000a7825 */ /* 0x000fca00078e0208 */
[----:B------:R-:W-:Y:S04]  /*0870*/  STG.E.U16 desc[UR4][R10.64], R14 ;  /* 0x0000000e0a007986 */ /* 0x000fe8000c101504 */
[----:B------:R-:W2:Y:S04]  /*0880*/  LDG.E R2, desc[UR4][R2.64] ;  /* 0x0000000402027981 */ /* 0x000ea8000c1e1900 */
[----:B------:R-:W3:Y:S04]  /*0890*/  LDG.E.U16 R5, desc[UR4][R4.64] ;  /* 0x0000000404057981 */ /* 0x000ee8000c1e1500 */
[----:B------:R-:W4:Y:S01]  /*08a0*/  LDG.E.U16 R6, desc[UR4][R6.64] ;  /* 0x0000000406067981 */ /* 0x000f22000c1e1500 */
[----:B-1----:R-:W-:Y:S01]  /*08b0*/  IMAD.WIDE R8, R0, 0x2, R10 ;  /* 0x0000000200087825 */ /* 0x002fe200078e020a */
[----:B--2---:R-:W-:-:S06]  /*08c0*/  LOP3.LUT R12, R2, 0x7, RZ, 0xc0, !PT ;  /* 0x00000007020c7812 */ /* 0x004fcc00078ec0ff */
[----:B------:R-:W3:Y:S02]  /*08d0*/  I2F.BF16 R12, R12 ;  /* 0x0000000c000c7306 */ /* 0x000ee40000202400 */
[----:B---3--:R-:W-:-:S04]  /*08e0*/  HADD2.BF16_V2 R5, R12.H0_H0, -R5.H0_H0 ;  /* 0xa00000050c057230 */ /* 0x008fc80000200800 */
[----:B----4-:R-:W-:-:S05]  /*08f0*/  HMUL2.BF16_V2 R5, R5.H0_H0, R6.H0_H0 ;  /* 0x2000000605057232 */ /* 0x010fca0000200800 */
[----:B------:R-:W-:Y:S01]  /*0900*/  STG.E.U16 desc[UR4][R8.64], R5 ;  /* 0x0000000508007986 */ /* 0x000fe2000c101504 */
[----:B------:R-:W-:Y:S05]  /*0910*/  EXIT ;  /* 0x000000000000794d */ /* 0x000fea0003800000 */
.L_x_0:
[----:B------:R-:W-:-:S00]  /*0920*/  BRA `(.L_x_0) ;  /* 0xfffffffc00fc7947 */ /* 0x000fc0000383ffff */
[----:B------:R-:W-:-:S00]  /*0930*/  NOP ;  /* 0x0000000000007918 */ /* 0x000fc00000000000 */
        /* <DEDUP_REMOVED lines=12> */
.L_x_15:


//--------------------- .text._Z25dequantize_3bit_32_kernelI6__halfEvPiPT_S3_S3_ii --------------------------
	.section	.text._Z25dequantize_3bit_32_kernelI6__halfEvPiPT_S3_S3_ii,"ax",@progbits
	.align	128
        .global         _Z25dequantize_3bit_32_kernelI6__halfEvPiPT_S3_S3_ii
        .type           _Z25dequantize_3bit_32_kernelI6__halfEvPiPT_S3_S3_ii,@function
        .size           _Z25dequantize_3bit_32_kernelI6__halfEvPiPT_S3_S3_ii,(.L_x_16 - _Z25dequantize_3bit_32_kernelI6__halfEvPiPT_S3_S3_ii)
        .other          _Z25dequantize_3bit_32_kernelI6__halfEvPiPT_S3_S3_ii,@"STO_CUDA_ENTRY STV_DEFAULT"
_Z25dequantize_3bit_32_kernelI6__halfEvPiPT_S3_S3_ii:
.text._Z25dequantize_3bit_32_kernelI6__halfEvPiPT_S3_S3_ii:
        /* <DEDUP_REMOVED lines=45> */
[----:B------:R-:W3:Y:S02]  /*02d0*/  I2F.F16 R8, R8 ;  /* 0x0000000800087306 */ /* 0x000ee40000200c00 */
[----:B---3--:R-:W-:-:S04]  /*02e0*/  HADD2 R13, R8.H0_H0, -R13.H0_H0 ;  /* 0xa000000d080d7230 */ /* 0x008fc80000000800 */
[----:B----4-:R-:W-:-:S05]  /*02f0*/  HMUL2 R12, R13.H0_H0, R12.H0_H0 ;  /* 0x2000000c0d0c7232 */ /* 0x010fca0000000800 */
[----:B------:R-:W-:-:S05]  /*0300*/  PRMT R15, R12, 0x7610, R15 ;  /* 0x000076100c0f7816 */ /* 0x000fca000000000f */
[----:B------:R0:W-:Y:S04]  /*0310*/  STG.E.U16 desc[UR4][R10.64], R15 ;  /* 0x0000000f0a007986 */ /* 0x0001e8000c101504 */
[----:B------:R-:W2:Y:S04]  /*0320*/  LDG.E.U8 R9, desc[UR4][R2.64+0x3] ;  /* 0x0000030402097981 */ /* 0x000ea8000c1e1100 */
[----:B------:R-:W3:Y:S04]  /*0330*/  LDG.E.U16 R13, desc[UR4][R4.64] ;  /* 0x00000004040d7981 */ /* 0x000ee8000c1e1500 */
[----:B------:R-:W4:Y:S01]  /*0340*/  LDG.E.U16 R14, desc[UR4][R6.64] ;  /* 0x00000004060e7981 */ /* 0x000f22000c1e1500 */
[----:B--2---:R-:W-:Y:S01]  /*0350*/  LOP3.LUT R12, R9, 0x7, RZ, 0xc0, !PT ;  /* 0x00000007090c7812 */ /* 0x004fe200078ec0ff */
[----:B------:R-:W-:-:S05]  /*0360*/  IMAD.WIDE R8, R0, 0x2, R10 ;  /* 0x0000000200087825 */ /* 0x000fca00078e020a */
[----:B------:R-:W3:Y:S02]  /*0370*/  I2F.F16 R12, R12 ;  /* 0x0000000c000c7306 */ /* 0x000ee40000200c00 */
[----:B---3--:R-:W-:-:S04]  /*0380*/  HADD2 R13, R12.H0_H0, -R13.H0_H0 ;  /* 0xa000000d0c0d7230 */ /* 0x008fc80000000800 */
[----:B----4-:R-:W-:-:S05]  /*0390*/  HMUL2 R13, R13.H0_H0, R14.H0_H0 ;  /* 0x2000000e0d0d7232 */ /* 0x010fca0000000800 */
[----:B------:R-:W-:-:S05]  /*03a0*/  PRMT R16, R13, 0x7610, R16 ;  /* 0x000076100d107816 */ /* 0x000fca0000000010 */
[----:B------:R1:W-:Y:S04]  /*03b0*/  STG.E.U16 desc[UR4][R8.64], R16 ;  /* 0x0000001008007986 */ /* 0x0003e8000c101504 */
[----:B0-----:R-:W2:Y:S04]  /*03c0*/  LDG.E R10, desc[UR4][R2.64] ;  /* 0x00000004020a7981 */ /* 0x001ea8000c1e1900 */
[----:B------:R-:W3:Y:S04]  /*03d0*/  LDG.E.U16 R14, desc[UR4][R4.64] ;  /* 0x00000004040e7981 */ /* 0x000ee8000c1e1500 */
[----:B------:R-:W4:Y:S01]  /*03e0*/  LDG.E.U16 R11, desc[UR4][R6.64] ;  /* 0x00000004060b7981 */ /* 0x000f22000c1e1500 */
[----:B--2---:R-:W-:-:S04]  /*03f0*/  SHF.R.U32.HI R10, RZ, 0x15, R10 ;  /* 0x00000015ff0a7819 */ /* 0x004fc8000001160a */
[----:B------:R-:W-:-:S06]  /*0400*/  LOP3.LUT R13, R10, 0x7, RZ, 0xc0, !PT ;  /* 0x000000070a0d7812 */ /* 0x000fcc00078ec0ff */
[----:B------:R-:W3:Y:S02]  /*0410*/  I2F.F16 R13, R13 ;  /* 0x0000000d000d7306 */ /* 0x000ee40000200c00 */
[----:B---3--:R-:W-:-:S04]  /*0420*/  HADD2 R14, R13.H0_H0, -R14.H0_H0 ;  /* 0xa000000e0d0e7230 */ /* 0x008fc80000000800 */
[----:B----4-:R-:W-:Y:S02]  /*0430*/  HMUL2 R14, R14.H0_H0, R11.H0_H0 ;  /* 0x2000000b0e0e7232 */ /* 0x010fe40000000800 */
        /* <DEDUP_REMOVED lines=66> */
[----:B------:R-:W-:-:S05]  /*0860*/  IMAD.WIDE R10, R0, 0x2, R8 ;  /* 0x00000002000a7825 */ /* 0x000fca00078e0208 */
[----:B------:R-:W-:Y:S04]  /*0870*/  STG.E.U16 desc[UR4][R10.64], R14 ;  /* 0x0000000e0a007986 */ /* 0x000fe8000c101504 */
[----:B------:R-:W2:Y:S04]  /*0880*/  LDG.E R2, desc[UR4][R2.64] ;  /* 0x0000000402027981 */ /* 0x000ea8000c1e1900 */
[----:B------:R-:W3:Y:S04]  /*0890*/  LDG.E.U16 R5, desc[UR4][R4.64] ;  /* 0x0000000404057981 */ /* 0x000ee8000c1e1500 */
[----:B------:R-:W4:Y:S01]  /*08a0*/  LDG.E.U16 R6, desc[UR4][R6.64] ;  /* 0x0000000406067981 */ /* 0x000f22000c1e1500 */
[----:B-1----:R-:W-:Y:S01]  /*08b0*/  IMAD.WIDE R8, R0, 0x2, R10 ;  /* 0x0000000200087825 */ /* 0x002fe200078e020a */
[----:B--2---:R-:W-:-:S06]  /*08c0*/  LOP3.LUT R12, R2, 0x7, RZ, 0xc0, !PT ;  /* 0x00000007020c7812 */ /* 0x004fcc00078ec0ff */
[----:B------:R-:W3:Y:S02]  /*08d0*/  I2F.F16 R12, R12 ;  /* 0x0000000c000c7306 */ /* 0x000ee40000200c00 */
[----:B---3--:R-:W-:-:S04]  /*08e0*/  HADD2 R5, R12.H0_H0, -R5.H0_H0 ;  /* 0xa00000050c057230 */ /* 0x008fc80000000800 */
[----:B----4-:R-:W-:-:S05]  /*08f0*/  HMUL2 R5, R5.H0_H0, R6.H0_H0 ;  /* 0x2000000605057232 */ /* 0x010fca0000000800 */
[----:B------:R-:W-:Y:S01]  /*0900*/  STG.E.U16 desc[UR4][R8.64], R5 ;  /* 0x0000000508007986 */ /* 0x000fe2000c101504 */
[----:B------:R-:W-:Y:S05]  /*0910*/  EXIT ;  /* 0x000000000000794d */ /* 0x000fea0003800000 */
.L_x_1:
        /* <DEDUP_REMOVED lines=14> */
.L_x_16:


//--------------------- .text._Z25dequantize_3bit_32_kernelIfEvPiPT_S2_S2_ii --------------------------
	.section	.text._Z25dequantize_3bit_32_kernelIfEvPiPT_S2_S2_ii,"ax",@progbits
	.align	128
        .global         _Z25dequantize_3bit_32_kernelIfEvPiPT_S2_S2_ii
        .type           _Z25dequantize_3bit_32_kernelIfEvPiPT_S2_S2_ii,@function
        .size           _Z25dequantize_3bit_32_kernelIfEvPiPT_S2_S2_ii,(.L_x_17 - _Z25dequantize_3bit_32_kernelIfEvPiPT_S2_S2_ii)
        .other          _Z25dequantize_3bit_32_kernelIfEvPiPT_S2_S2_ii,@"STO_CUDA_ENTRY STV_DEFAULT"
_Z25dequantize_3bit_32_kernelIfEvPiPT_S2_S2_ii:
.text._Z25dequantize_3bit_32_kernelIfEvPiPT_S2_S2_ii:
        /* <DEDUP_REMOVED lines=22> */
[----:B------:R-:W-:-:S04]  /*0160*/  IMAD.HI.U32 R3, R3, R6, RZ ;  /* 0x0000000603037227 */ /* 0x000fc800078e00ff */
[----:B------:R-:W-:-:S04]  /*0170*/  IMAD.MOV R3, RZ, RZ, -R3 ;  /* 0x000000ffff037224 */ /* 0x000fc800078e0a03 */
        /* <DEDUP_REMOVED lines=9> */
[----:B------:R-:W-:-:S05]  /*0210*/  @!P1 IMAD.IADD R4, R4, 0x1, -R13 ;  /* 0x0000000104049824 */ /* 0x000fca00078e0a0d */
[----:B------:R-:W-:-:S04]  /*0220*/  MOV R13, R4 ;  /* 0x00000004000d7202 */ /* 0x000fc80000000f00 */
[----:B------:R-:W-:Y:S02]  /*0230*/  @!P2 IADD3 R13, PT, PT, -R13, RZ, RZ ;  /* 0x000000ff0d0da210 */ /* 0x000fe40007ffe1ff */
[----:B------:R-:W-:-:S05]  /*0240*/  @!P0 LOP3.LUT R13, RZ, R5, RZ, 0x33, !PT ;  /* 0x00000005ff0d8212 */ /* 0x000fca00078e33ff */
[----:B---3--:R-:W-:-:S04]  /*0250*/  IMAD.WIDE R4, R13, 0x4, R6 ;  /* 0x000000040d047825 */ /* 0x008fc800078e0206 */
[----:B-1----:R-:W-:Y:S02]  /*0260*/  IMAD.WIDE R6, R13, 0x4, R10 ;  /* 0x000000040d067825 */ /* 0x002fe400078e020a */
[----:B------:R-:W3:Y:S01]  /*0270*/  LDG.E R13, desc[UR4][R4.64] ;  /* 0x00000004040d7981 */ /* 0x000ee2000c1e1900 */
[----:B------:R-:W0:Y:S03]  /*0280*/  LDC.64 R10, c[0x0][0x398] ;  /* 0x0000e600ff0a7b82 */ /* 0x000e260000000a00 */
[----:B------:R-:W4:Y:S01]  /*0290*/  LDG.E R15, desc[UR4][R6.64] ;  /* 0x00000004060f7981 */ /* 0x000f22000c1e1900 */
[----:B0-----:R-:W-:Y:S01]  /*02a0*/  IMAD.WIDE R10, R9, 0x4, R10 ;  /* 0x00000004090a7825 */ /* 0x001fe200078e020a */
[----:B--2---:R-:W-:-:S04]  /*02b0*/  SHF.R.U32.HI R8, RZ, 0x1b, R8 ;  /* 0x0000001bff087819 */ /* 0x004fc80000011608 */
[----:B------:R-:W-:-:S04]  /*02c0*/  LOP3.LUT R8, R8, 0x7, RZ, 0xc0, !PT ;  /* 0x0000000708087812 */ /* 0x000fc800078ec0ff */
[----:B------:R-:W-:-:S05]  /*02d0*/  I2FP.F32.U32 R8, R8 ;  /* 0x0000000800087245 */ /* 0x000fca0000201000 */
[----:B---3--:R-:W-:-:S04]  /*02e0*/  FADD R8, R8, -R13 ;  /* 0x8000000d08087221 */ /* 0x008fc80000000000 */
[----:B----4-:R-:W-:-:S05]  /*02f0*/  FMUL R15, R8, R15 ;  /* 0x0000000f080f7220 */ /* 0x010fca0000400000 */
[----:B------:R0:W-:Y:S04]  /*0300*/  STG.E desc[UR4][R10.64], R15 ;  /* 0x0000000f0a007986 */ /* 0x0001e8000c101904 */
[----:B------:R-:W2:Y:S04]  /*0310*/  LDG.E.U8 R8, desc[UR4][R2.64+0x3] ;  /* 0x0000030402087981 */ /* 0x000ea8000c1e1100 */
[----:B------:R-:W3:Y:S04]  /*0320*/  LDG.E R9, desc[UR4][R4.64] ;  /* 0x0000000404097981 */ /* 0x000ee8000c1e1900 */
[----:B------:R-:W4:Y:S01]  /*0330*/  LDG.E R13, desc[UR4][R6.64] ;  /* 0x00000004060d7981 */ /* 0x000f22000c1e1900 */
[----:B--2---:R-:W-:-:S04]  /*0340*/  LOP3.LUT R8, R8, 0x7, RZ, 0xc0, !PT ;  /* 0x0000000708087812 */ /* 0x004fc800078ec0ff */
[----:B------:R-:W-:-:S05]  /*0350*/  I2FP.F32.U32 R8, R8 ;  /* 0x0000000800087245 */ /* 0x000fca0000201000 */
[----:B---3--:R-:W-:Y:S01]  /*0360*/  FADD R12, R8, -R9 ;  /* 0x80000009080c7221 */ /* 0x008fe20000000000 */
[----:B------:R-:W-:-:S04]  /*0370*/  IMAD.WIDE R8, R0, 0x4, R10 ;  /* 0x0000000400087825 */ /* 0x000fc800078e020a */
[----:B----4-:R-:W-:-:S05]  /*0380*/  FMUL R13, R12, R13 ;  /* 0x0000000d0c0d7220 */ /* 0x010fca0000400000 */
[----:B------:R1:W-:Y:S04]  /*0390*/  STG.E desc[UR4][R8.64], R13 ;  /* 0x0000000d08007986 */ /* 0x0003e8000c101904 */
[----:B------:R-:W2:Y:S04]  /*03a0*/  LDG.E R12, desc[UR4][R2.64] ;  /* 0x00000004020c7981 */ /* 0x000ea8000c1e1900 */
[----:B0-----:R-:W3:Y:S04]  /*03b0*/  LDG.E R11, desc[UR4][R4.64] ;  /* 0x00000004040b7981 */ /* 0x001ee8000c1e1900 */
[----:B------:R-:W4:Y:S01]  /*03c0*/  LDG.E R15, desc[UR4][R6.64] ;  /* 0x00000004060f7981 */ /* 0x000f22000c1e1900 */
[----:B--2---:R-:W-:-:S04]  /*03d0*/  SHF.R.U32.HI R12, RZ, 0x15, R12 ;  /* 0x00000015ff0c7819 */ /* 0x004fc8000001160c */
[----:B------:R-:W-:-:S04]  /*03e0*/  LOP3.LUT R12, R12, 0x7, RZ, 0xc0, !PT ;  /* 0x000000070c0c7812 */ /* 0x000fc800078ec0ff */
[----:B------:R-:W-:-:S05]  /*03f0*/  I2FP.F32.U32 R12, R12 ;  /* 0x0000000c000c7245 */ /* 0x000fca0000201000 */
[----:B---3--:R-:W-:Y:S01]  /*0400*/  FADD R12, R12, -R11 ;  /* 0x8000000b0c0c7221 */ /* 0x008fe20000000000 */
[----:B------:R-:W-:-:S04]  /*0410*/  IMAD.WIDE R10, R0, 0x4, R8 ;  /* 0x00000004000a7825 */ /* 0x000fc800078e0208 */
[----:B----4-:R-:W-:-:S05]  /*0420*/  FMUL R15, R12, R15 ;  /* 0x0000000f0c0f7220 */ /* 0x010fca0000400000 */
[----:B------:R0:W-:Y:S04]  /*0430*/  STG.E desc[UR4][R10.64], R15 ;  /* 0x0000000f0a007986 */ /* 0x0001e8000c101904 */
[----:B-1----:R-:W2:Y:S04]  /*0440*/  LDG.E R8, desc[UR4][R2.64] ;  /* 0x0000000402087981 */ /* 0x002ea8000c1e1900 */
[----:B------:R-:W3:Y:S04]  /*0450*/  LDG.E R9, desc[UR4][R4.64] ;  /* 0x0000000404097981 */ /* 0x000ee8000c1e1900 */
        /* <DEDUP_REMOVED lines=8> */
[----:B0-----:R-:W2:Y:S04]  /*04e0*/  LDG.E R10, desc[UR4][R2.64] ;  /* 0x00000004020a7981 */ /* 0x001ea8000c1e1900 */
        /* <DEDUP_REMOVED lines=48> */
[----:B------:R-:W-:Y:S04]  /*07f0*/  STG.E desc[UR4][R10.64], R15 ;  /* 0x0000000f0a007986 */ /* 0x000fe8000c101904 */
[----:B-1----:R-:W2:Y:S04]  /*0800*/  LDG.E R8, desc[UR4][R2.64] ;  /* 0x0000000402087981 */ /* 0x002ea8000c1e1900 */
[----:B------:R-:W3:Y:S04]  /*0810*/  LDG.E R9, desc[UR4][R4.64] ;  /* 0x0000000404097981 */ /* 0x000ee8000c1e1900 */
[----:B------:R-:W4:Y:S01]  /*0820*/  LDG.E R13, desc[UR4][R6.64] ;  /* 0x00000004060d7981 */ /* 0x000f22000c1e1900 */
[----:B--2---:R-:W-:-:S04]  /*0830*/  LOP3.LUT R8, R8, 0x7, RZ, 0xc0, !PT ;  /* 0x0000000708087812 */ /* 0x004fc800078ec0ff */
[----:B------:R-:W-:-:S05]  /*0840*/  I2FP.F32.U32 R8, R8 ;  /* 0x0000000800087245 */ /* 0x000fca0000201000 */
[----:B---3--:R-:W-:Y:S01]  /*0850*/  FADD R12, R8, -R9 ;  /* 0x80000009080c7221 */ /* 0x008fe20000000000 */
[----:B------:R-:W-:-:S04]  /*0860*/  IMAD.WIDE R8, R0, 0x4, R10 ;  /* 0x0000000400087825 */ /* 0x000fc800078e020a */
[----:B----4-:R-:W-:-:S05]  /*0870*/  FMUL R13, R12, R13 ;  /* 0x0000000d0c0d7220 */ /* 0x010fca0000400000 */
[----:B------:R-:W-:Y:S01]  /*0880*/  STG.E desc[UR4][R8.64], R13 ;  /* 0x0000000d08007986 */ /* 0x000fe2000c101904 */
[----:B------:R-:W-:Y:S05]  /*0890*/  EXIT ;  /* 0x000000000000794d */ /* 0x000fea0003800000 */
.L_x_2:
        /* <DEDUP_REMOVED lines=14> */
.L_x_17:


//--------------------- .text._Z25dequantize_1bit_u8_kernelI13__nv_bfloat16EvPhPT_S3_S3_ii --------------------------
	.section	.text._Z25dequantize_1bit_u8_kernelI13__nv_bfloat16EvPhPT_S3_S3_ii,"ax",@progbits
	.align	128
        .global         _Z25dequantize_1bit_u8_kernelI13__nv_bfloat16EvPhPT_S3_S3_ii
        .type           _Z25dequantize_1bit_u8_kernelI13__nv_bfloat16EvPhPT_S3_S3_ii,@function
        .size           _Z25dequantize_1bit_u8_kernelI13__nv_bfloat16EvPhPT_S3_S3_ii,(.L_x_18 - _Z25dequantize_1bit_u8_kernelI13__nv_bfloat16EvPhPT_S3_S3_ii)
        .other          _Z25dequantize_1bit_u8_kernelI13__nv_bfloat16EvPhPT_S3_S3_ii,@"STO_CUDA_ENTRY STV_DEFAULT"
_Z25dequantize_1bit_u8_kernelI13__nv_bfloat16EvPhPT_S3_S3_ii:
.text._Z25dequantize_1bit_u8_kernelI13__nv_bfloat16EvPhPT_S3_S3_ii:
        /* <DEDUP_REMOVED lines=13> */
[----:B------:R-:W2:Y:S01]  /*00d0*/  I2F.RP R4, R13 ;  /* 0x0000000d00047306 */ /* 0x000ea20000209400 */
[----:B------:R-:W3:Y:S07]  /*00e0*/  LDCU.64 UR4, c[0x0][0x358] ;  /* 0x00006b00ff0477ac */ /* 0x000eee0008000a00 */
[----:B--2---:R-:W2:Y:S02]  /*00f0*/  MUFU.RCP R4, R4 ;  /* 0x0000000400047308 */ /* 0x004ea40000001000 */
[----:B--2---:R-:W-:-:S06]  /*0100*/  IADD3 R2, PT, PT, R4, 0xffffffe, RZ ;  /* 0x0ffffffe04027810 */ /* 0x004fcc0007ffe0ff */
[----:B------:R2:W4:Y:S02]  /*0110*/  F2I.FTZ.U32.TRUNC.NTZ R3, R2 ;  /* 0x0000000200037305 */ /* 0x000524000021f000 */
[----:B--2---:R-:W-:Y:S02]  /*0120*/  HFMA2 R2, -RZ, RZ, 0, 0 ;  /* 0x00000000ff027431 */ /* 0x004fe400000001ff */
[----:B----4-:R-:W-:-:S04]  /*0130*/  IMAD.MOV R6, RZ, RZ, -R3 ;  /* 0x000000ffff067224 */ /* 0x010fc800078e0a03 */
[----:B------:R-:W-:Y:S01]  /*0140*/  IMAD R7, R6, R13, RZ ;  /* 0x0000000d06077224 */ /* 0x000fe200078e02ff */
[----:B------:R-:W-:-:S03]  /*0150*/  IABS R6, R9 ;  /* 0x0000000900067213 */ /* 0x000fc60000000000 */
[----:B------:R-:W-:Y:S01]  /*0160*/  IMAD.HI.U32 R3, R3, R7, R2 ;  /* 0x0000000703037227 */ /* 0x000fe200078e0002 */
[----:B0-----:R-:W-:-:S05]  /*0170*/  IADD3 R2, P2, PT, R9, UR6, RZ ;  /* 0x0000000609027c10 */ /* 0x001fca000ff5e0ff */
[----:B------:R-:W-:-:S04]  /*0180*/  IMAD.HI.U32 R3, R3, R6, RZ ;  /* 0x0000000603037227 */ /* 0x000fc800078e00ff */
[----:B------:R-:W-:-:S04]  /*0190*/  IMAD.MOV R3, RZ, RZ, -R3 ;  /* 0x000000ffff037224 */ /* 0x000fc800078e0a03 */
[----:B------:R-:W-:Y:S01]  /*01a0*/  IMAD R4, R13, R3, R6 ;  /* 0x000000030d047224 */ /* 0x000fe200078e0206 */
[----:B------:R-:W-:Y:S01]  /*01b0*/  LEA.HI.X.SX32 R3, R9, UR7, 0x1, P2 ;  /* 0x0000000709037c11 */ /* 0x000fe200090f0eff */
[----:B------:R-:W0:Y:S01]  /*01c0*/  LDC.64 R6, c[0x0][0x390] ;  /* 0x0000e400ff067b82 */ /* 0x000e220000000a00 */
[----:B------:R-:W-:Y:S02]  /*01d0*/  ISETP.NE.AND P2, PT, R5, RZ, PT ;  /* 0x000000ff0500720c */ /* 0x000fe40003f45270 */
[----:B------:R-:W-:Y:S01]  /*01e0*/  ISETP.GT.U32.AND P0, PT, R13, R4, PT ;  /* 0x000000040d00720c */ /* 0x000fe20003f04070 */
[----:B---3--:R-:W2:-:S12]  /*01f0*/  LDG.E.U8 R8, desc[UR4][R2.64] ;  /* 0x0000000402087981 */ /* 0x008e98000c1e1100 */
[----:B------:R-:W-:-:S04]  /*0200*/  @!P0 IADD3 R4, PT, PT, R4, -R13, RZ ;  /* 0x8000000d04048210 */ /* 0x000fc80007ffe0ff */
[----:B------:R-:W-:-:S13]  /*0210*/  ISETP.GT.U32.AND P0, PT, R13, R4, PT ;  /* 0x000000040d00720c */ /* 0x000fda0003f04070 */
[----:B------:R-:W-:-:S05]  /*0220*/  @!P0 IMAD.IADD R4, R4, 0x1, -R13 ;  /* 0x0000000104048824 */ /* 0x000fca00078e0a0d */
[----:B------:R-:W-:-:S04]  /*0230*/  MOV R13, R4 ;  /* 0x00000004000d7202 */ /* 0x000fc80000000f00 */
[----:B------:R-:W-:Y:S02]  /*0240*/  @!P1 IADD3 R13, PT, PT, -R13, RZ, RZ ;  /* 0x000000ff0d0d9210 */ /* 0x000fe40007ffe1ff */
[----:B------:R-:W-:-:S05]  /*0250*/  @!P2 LOP3.LUT R13, RZ, R5, RZ, 0x33, !PT ;  /* 0x00000005ff0da212 */ /* 0x000fca00078e33ff */
[----:B0-----:R-:W-:-:S04]  /*0260*/  IMAD.WIDE R4, R13, 0x2, R6 ;  /* 0x000000020d047825 */ /* 0x001fc800078e0206 */
[----:B-1----:R-:W-:Y:S02]  /*0270*/  IMAD.WIDE R6, R13, 0x2, R10 ;  /* 0x000000020d067825 */ /* 0x002fe400078e020a */
[----:B------:R-:W3:Y:S01]  /*0280*/  LDG.E.U16 R13, desc[UR4][R4.64] ;  /* 0x00000004040d7981 */ /* 0x000ee2000c1e1500 */
[----:B------:R-:W0:Y:S03]  /*0290*/  LDC.64 R10, c[0x0][0x398] ;  /* 0x0000e600ff0a7b82 */ /* 0x000e260000000a00 */
[----:B------:R-:W4:Y:S01]  /*02a0*/  LDG.E.U16 R14, desc[UR4][R6.64] ;  /* 0x00000004060e7981 */ /* 0x000f22000c1e1500 */
[----:B--2---:R-:W-:-:S06]  /*02b0*/  SHF.R.U32.HI R12, RZ, 0x7, R8 ;  /* 0x00000007ff0c7819 */ /* 0x004fcc0000011608 */
[----:B------:R-:W3:Y:S01]  /*02c0*/  I2F.BF16 R12, R12 ;  /* 0x0000000c000c7306 */ /* 0x000ee20000202400 */
[----:B0-----:R-:W-:-:S04]  /*02d0*/  IMAD.WIDE R8, R9, 0x2, R10 ;  /* 0x0000000209087825 */ /* 0x001fc800078e020a */
[----:B---3--:R-:W-:-:S04]  /*02e0*/  HADD2.BF16_V2 R13, R12.H0_H0, -R13.H0_H0 ;  /* 0xa000000d0c0d7230 */ /* 0x008fc80000200800 */
[----:B----4-:R-:W-:-:S05]  /*02f0*/  HMUL2.BF16_V2 R13, R13.H0_H0, R14.H0_H0 ;  /* 0x2000000e0d0d7232 */ /* 0x010fca0000200800 */
[----:B------:R-:W-:-:S05]  /*0300*/  PRMT R15, R13, 0x7610, R15 ;  /* 0x000076100d0f7816 */ /* 0x000fca000000000f */
[----:B------:R0:W-:Y:S04]  /*0310*/  STG.E.U16 desc[UR4][R8.64], R15 ;  /* 0x0000000f08007986 */ /* 0x0001e8000c101504 */
[----:B------:R-:W2:Y:S04]  /*0320*/  LDG.E.U8 R10, desc[UR4][R2.64] ;  /* 0x00000004020a7981 */ /* 0x000ea8000c1e1100 */
        /* <DEDUP_REMOVED lines=10> */
[----:B0-----:R-:W2:Y:S04]  /*03d0*/  LDG.E.U8 R8, desc[UR4][R2.64] ;  /* 0x0000000402087981 */ /* 0x001ea8000c1e1100 */
        /* <DEDUP_REMOVED lines=10> */
[----:B-1----:R-:W2:Y:S04]  /*0480*/  LDG.E.U8 R10, desc[UR4][R2.64] ;  /* 0x00000004020a7981 */ /* 0x002ea8000c1e1100 */
        /* <DEDUP_REMOVED lines=42> */
[----:B------:R-:W2:Y:S04]  /*0730*/  LDG.E.U8 R2, desc[UR4][R2.64] ;  /* 0x0000000402027981 */ /* 0x000ea8000c1e1100 */
        /* <DEDUP_REMOVED lines=9> */
.L_x_3:
        /* <DEDUP_REMOVED lines=11> */
.L_x_18:


//--------------------- .text._Z25dequantize_1bit_u8_kernelI6__halfEvPhPT_S3_S3_ii --------------------------
	.section	.text._Z25dequantize_1bit_u8_kernelI6__halfEvPhPT_S3_S3_ii,"ax",@progbits
	.align	128
        .global         _Z25dequantize_1bit_u8_kernelI6__halfEvPhPT_S3_S3_ii
        .type           _Z25dequantize_1bit_u8_kernelI6__halfEvPhPT_S3_S3_ii,@function
        .size           _Z25dequantize_1bit_u8_kernelI6__halfEvPhPT_S3_S3_ii,(.L_x_19 - _Z25dequantize_1bit_u8_kernelI6__halfEvPhPT_S3_S3_ii)
        .other          _Z25dequantize_1bit_u8_kernelI6__halfEvPhPT_S3_S3_ii,@"STO_CUDA_ENTRY STV_DEFAULT"
_Z25dequantize_1bit_u8_kernelI6__halfEvPhPT_S3_S3_ii:
.text._Z25dequantize_1bit_u8_kernelI6__halfEvPhPT_S3_S3_ii:
        /* <DEDUP_REMOVED lines=44> */
[----:B------:R-:W3:Y:S01]  /*02c0*/  I2F.F16 R12, R12 ;  /* 0x0000000c000c7306 */ /* 0x000ee20000200c00 */
[----:B0-----:R-:W-:-:S04]  /*02d0*/  IMAD.WIDE R8, R9, 0x2, R10 ;  /* 0x0000000209087825 */ /* 0x001fc800078e020a */
[----:B---3--:R-:W-:-:S04]  /*02e0*/  HADD2 R13, R12.H0_H0, -R13.H0_H0 ;  /* 0xa000000d0c0d7230 */ /* 0x008fc80000000800 */
[----:B----4-:R-:W-:-:S05]  /*02f0*/  HMUL2 R13, R13.H0_H0, R14.H0_H0 ;  /* 0x2000000e0d0d7232 */ /* 0x010fca0000000800 */
[----:B------:R-:W-:-:S05]  /*0300*/  PRMT R15, R13, 0x7610, R15 ;  /* 0x000076100d0f7816 */ /* 0x000fca000000000f */
[----:B------:R0:W-:Y:S04]  /*0310*/  STG.E.U16 desc[UR4][R8.64], R15 ;  /* 0x0000000f08007986 */ /* 0x0001e8000c101504 */
[----:B------:R-:W2:Y:S04]  /*0320*/  LDG.E.U8 R10, desc[UR4][R2.64] ;  /* 0x00000004020a7981 */ /* 0x000ea8000c1e1100 */
        /* <DEDUP_REMOVED lines=64> */
[----:B------:R-:W2:Y:S04]  /*0730*/  LDG.E.U8 R2, desc[UR4][R2.64] ;  /* 0x0000000402027981 */ /* 0x000ea8000c1e1100 */
        /* <DEDUP_REMOVED lines=9> */
.L_x_4:
        /* <DEDUP_REMOVED lines=11> */
.L_x_19:


//--------------------- .text._Z25dequantize_1bit_u8_kernelIfEvPhPT_S2_S2_ii --------------------------
	.section	.text._Z25dequantize_1bit_u8_kernelIfEvPhPT_S2_S2_ii,"ax",@progbits
	.align	128
        .global         _Z25dequantize_1bit_u8_kernelIfEvPhPT_S2_S2_ii
        .type           _Z25dequantize_1bit_u8_kernelIfEvPhPT_S2_S2_ii,@function
        .size           _Z25dequantize_1bit_u8_kernelIfEvPhPT_S2_S2_ii,(.L_x_20 - _Z25dequantize_1bit_u8_kernelIfEvPhPT_S2_S2_ii)
        .other          _Z25dequantize_1bit_u8_kernelIfEvPhPT_S2_S2_ii,@"STO_CUDA_ENTRY STV_DEFAULT"
_Z25dequantize_1bit_u8_kernelIfEvPhPT_S2_S2_ii:
.text._Z25dequantize_1bit_u8_kernelIfEvPhPT_S2_S2_ii:
        /* <DEDUP_REMOVED lines=18> */
[----:B--2---:R-:W-:Y:S01]  /*0120*/  HFMA2 R2, -RZ, RZ, 0, 0 ;  /* 0x00000000ff027431 */ /* 0x004fe200000001ff */
[----:B----4-:R-:W-:-:S05]  /*0130*/  IADD3 R6, PT, PT, RZ, -R3, RZ ;  /* 0x80000003ff067210 */ /* 0x010fca0007ffe0ff */
[----:B------:R-:W-:Y:S01]  /*0140*/  IMAD R7, R6, R13, RZ ;  /* 0x0000000d06077224 */ /* 0x000fe200078e02ff */
[----:B------:R-:W-:-:S03]  /*0150*/  IABS R6, R9 ;  /* 0x0000000900067213 */ /* 0x000fc60000000000 */
[----:B------:R-:W-:Y:S01]  /*0160*/  IMAD.HI.U32 R3, R3, R7, R2 ;  /* 0x0000000703037227 */ /* 0x000fe200078e0002 */
[----:B0-----:R-:W-:-:S05]  /*0170*/  IADD3 R2, P3, PT, R9, UR6, RZ ;  /* 0x0000000609027c10 */ /* 0x001fca000ff7e0ff */
[----:B------:R-:W-:-:S05]  /*0180*/  IMAD.HI.U32 R3, R3, R6, RZ ;  /* 0x0000000603037227 */ /* 0x000fca00078e00ff */
[----:B------:R-:W-:-:S05]  /*0190*/  IADD3 R3, PT, PT, -R3, RZ, RZ ;  /* 0x000000ff03037210 */ /* 0x000fca0007ffe1ff */
[----:B------:R-:W-:Y:S01]  /*01a0*/  IMAD R4, R13, R3, R6 ;  /* 0x000000030d047224 */ /* 0x000fe200078e0206 */
[----:B------:R-:W-:Y:S01]  /*01b0*/  LEA.HI.X.SX32 R3, R9, UR7, 0x1, P3 ;  /* 0x0000000709037c11 */ /* 0x000fe200098f0eff */
[----:B------:R-:W0:Y:S03]  /*01c0*/  LDC.64 R6, c[0x0][0x390] ;  /* 0x0000e400ff067b82 */ /* 0x000e260000000a00 */
[----:B------:R-:W-:Y:S01]  /*01d0*/  ISETP.GT.U32.AND P0, PT, R13, R4, PT ;  /* 0x000000040d00720c */ /* 0x000fe20003f04070 */
[----:B---3--:R-:W2:-:S12]  /*01e0*/  LDG.E.U8 R8, desc[UR4][R2.64] ;  /* 0x0000000402087981 */ /* 0x008e98000c1e1100 */
[----:B------:R-:W-:Y:S02]  /*01f0*/  @!P0 IADD3 R4, PT, PT, R4, -R13, RZ ;  /* 0x8000000d04048210 */ /* 0x000fe40007ffe0ff */
[----:B------:R-:W-:Y:S02]  /*0200*/  ISETP.NE.AND P0, PT, R5, RZ, PT ;  /* 0x000000ff0500720c */ /* 0x000fe40003f05270 */
[----:B------:R-:W-:-:S13]  /*0210*/  ISETP.GT.U32.AND P1, PT, R13, R4, PT ;  /* 0x000000040d00720c */ /* 0x000fda0003f24070 */
[----:B------:R-:W-:-:S04]  /*0220*/  @!P1 IADD3 R4, PT, PT, R4, -R13, RZ ;  /* 0x8000000d04049210 */ /* 0x000fc80007ffe0ff */
[----:B------:R-:W-:-:S04]  /*0230*/  MOV R13, R4 ;  /* 0x00000004000d7202 */ /* 0x000fc80000000f00 */
[----:B------:R-:W-:Y:S02]  /*0240*/  @!P2 IADD3 R13, PT, PT, -R13, RZ, RZ ;  /* 0x000000ff0d0da210 */ /* 0x000fe40007ffe1ff */
[----:B------:R-:W-:-:S05]  /*0250*/  @!P0 LOP3.LUT R13, RZ, R5, RZ, 0x33, !PT ;  /* 0x00000005ff0d8212 */ /* 0x000fca00078e33ff */
[----:B0-----:R-:W-:-:S04]  /*0260*/  IMAD.WIDE R4, R13, 0x4, R6 ;  /* 0x000000040d047825 */ /* 0x001fc800078e0206 */
[----:B-1----:R-:W-:Y:S02]  /*0270*/  IMAD.WIDE R6, R13, 0x4, R10 ;  /* 0x000000040d067825 */ /* 0x002fe400078e020a */
[----:B------:R-:W3:Y:S01]  /*0280*/  LDG.E R13, desc[UR4][R4.64] ;  /* 0x00000004040d7981 */ /* 0x000ee2000c1e1900 */
[----:B------:R-:W0:Y:S03]  /*0290*/  LDC.64 R10, c[0x0][0x398] ;  /* 0x0000e600ff0a7b82 */ /* 0x000e260000000a00 */
[----:B------:R-:W4:Y:S01]  /*02a0*/  LDG.E R12, desc[UR4][R6.64] ;  /* 0x00000004060c7981 */ /* 0x000f22000c1e1900 */
[----:B--2---:R-:W-:-:S04]  /*02b0*/  SHF.R.U32.HI R8, RZ, 0x7, R8 ;  /* 0x00000007ff087819 */ /* 0x004fc80000011608 */
[----:B------:R-:W-:-:S04]  /*02c0*/  LOP3.LUT R8, R8, 0xffff, RZ, 0xc0, !PT ;  /* 0x0000ffff08087812 */ /* 0x000fc800078ec0ff */
[----:B------:R-:W-:-:S05]  /*02d0*/  I2FP.F32.U32 R8, R8 ;  /* 0x0000000800087245 */ /* 0x000fca0000201000 */
[----:B---3--:R-:W-:Y:S01]  /*02e0*/  FADD R13, R8, -R13 ;  /* 0x8000000d080d7221 */ /* 0x008fe20000000000 */
[----:B0-----:R-:W-:-:S04]  /*02f0*/  IMAD.WIDE R8, R9, 0x4, R10 ;  /* 0x0000000409087825 */ /* 0x001fc800078e020a */
[----:B----4-:R-:W-:-:S05]  /*0300*/  FMUL R13, R13, R12 ;  /* 0x0000000c0d0d7220 */ /* 0x010fca0000400000 */
[----:B------:R0:W-:Y:S04]  /*0310*/  STG.E desc[UR4][R8.64], R13 ;  /* 0x0000000d08007986 */ /* 0x0001e8000c101904 */
[----:B------:R-:W2:Y:S04]  /*0320*/  LDG.E.U8 R10, desc[UR4][R2.64] ;  /* 0x00000004020a7981 */ /* 0x000ea8000c1e1100 */
[----:B------:R-:W3:Y:S04]  /*0330*/  LDG.E R11, desc[UR4][R4.64] ;  /* 0x00000004040b7981 */ /* 0x000ee8000c1e1900 */
[----:B------:R-:W4:Y:S01]  /*0340*/  LDG.E R15, desc[UR4][R6.64] ;  /* 0x00000004060f7981 */ /* 0x000f22000c1e1900 */
[----:B--2---:R-:W-:-:S04]  /*0350*/  SHF.R.U32.HI R10, RZ, 0x6, R10 ;  /* 0x00000006ff0a7819 */ /* 0x004fc8000001160a */
[----:B------:R-:W-:-:S06]  /*0360*/  LOP3.LUT R12, R10, 0x1, RZ, 0xc0, !PT ;  /* 0x000000010a0c7812 */ /* 0x000fcc00078ec0ff */
[----:B------:R-:W3:Y:S02]  /*0370*/  I2F.U16 R12, R12 ;  /* 0x0000000c000c7306 */ /* 0x000ee40000101000 */
[----:B---3--:R-:W-:Y:S01]  /*0380*/  FADD R14, R12, -R11 ;  /* 0x8000000b0c0e7221 */ /* 0x008fe20000000000 */
[----:B------:R-:W-:-:S04]  /*0390*/  IMAD.WIDE R10, R0, 0x4, R8 ;  /* 0x00000004000a7825 */ /* 0x000fc800078e0208 */
[----:B----4-:R-:W-:-:S05]  /*03a0*/  FMUL R15, R14, R15 ;  /* 0x0000000f0e0f7220 */ /* 0x010fca0000400000 */
[----:B------:R1:W-:Y:S04]  /*03b0*/  STG.E desc[UR4][R10.64], R15 ;  /* 0x0000000f0a007986 */ /* 0x0003e8000c101904 */
[----:B0-----:R-:W2:Y:S04]  /*03c0*/  LDG.E.U8 R8, desc[UR4][R2.64] ;  /* 0x0000000402087981 */ /* 0x001ea8000c1e1100 */
[----:B------:R-:W3:Y:S04]  /*03d0*/  LDG.E R14, desc[UR4][R4.64] ;  /* 0x00000004040e7981 */ /* 0x000ee8000c1e1900 */
[----:B------:R-:W4:Y:S01]  /*03e0*/  LDG.E R17, desc[UR4][R6.64] ;  /* 0x0000000406117981 */ /* 0x000f22000c1e1900 */
[----:B--2---:R-:W-:-:S04]  /*03f0*/  SHF.R.U32.HI R8, RZ, 0x5, R8 ;  /* 0x00000005ff087819 */ /* 0x004fc80000011608 */
[----:B------:R-:W-:-:S06]  /*0400*/  LOP3.LUT R13, R8, 0x1, RZ, 0xc0, !PT ;  /* 0x00000001080d7812 */ /* 0x000fcc00078ec0ff */
[----:B------:R-:W3:Y:S01]  /*0410*/  I2F.U16 R13, R13 ;  /* 0x0000000d000d7306 */ /* 0x000ee20000101000 */
[----:B------:R-:W-:-:S04]  /*0420*/  IMAD.WIDE R8, R0, 0x4, R10 ;  /* 0x0000000400087825 */ /* 0x000fc800078e020a */
[----:B---3--:R-:W-:-:S04]  /*0430*/  FADD R14, R13, -R14 ;  /* 0x8000000e0d0e7221 */ /* 0x008fc80000000000 */
[----:B----4-:R-:W-:-:S05]  /*0440*/  FMUL R17, R14, R17 ;  /* 0x000000110e117220 */ /* 0x010fca0000400000 */
[----:B------:R0:W-:Y:S04]  /*0450*/  STG.E desc[UR4][R8.64], R17 ;  /* 0x0000001108007986 */ /* 0x0001e8000c101904 */
[----:B-1----:R-:W2:Y:S04]  /*0460*/  LDG.E.U8 R10, desc[UR4][R2.64] ;  /* 0x00000004020a7981 */ /* 0x002ea8000c1e1100 */
        /* <DEDUP_REMOVED lines=38> */
[----:B------:R-:W-:Y:S04]  /*06d0*/  STG.E desc[UR4][R8.64], R15 ;  /* 0x0000000f08007986 */ /* 0x000fe8000c101904 */
[----:B-1----:R-:W2:Y:S04]  /*06e0*/  LDG.E.U8 R10, desc[UR4][R2.64] ;  /* 0x00000004020a7981 */ /* 0x002ea8000c1e1100 */
[----:B------:R-:W3:Y:S04]  /*06f0*/  LDG.E R11, desc[UR4][R4.64] ;  /* 0x00000004040b7981 */ /* 0x000ee8000c1e1900 */
[----:B------:R-:W4:Y:S01]  /*0700*/  LDG.E R16, desc[UR4][R6.64] ;  /* 0x0000000406107981 */ /* 0x000f22000c1e1900 */
[----:B--2---:R-:W-:-:S06]  /*0710*/  LOP3.LUT R12, R10, 0x1, RZ, 0xc0, !PT ;  /* 0x000000010a0c7812 */ /* 0x004fcc00078ec0ff */
[----:B------:R-:W3:Y:S02]  /*0720*/  I2F.U16 R12, R12 ;  /* 0x0000000c000c7306 */ /* 0x000ee40000101000 */
[----:B---3--:R-:W-:Y:S01]  /*0730*/  FADD R13, R12, -R11 ;  /* 0x8000000b0c0d7221 */ /* 0x008fe20000000000 */
[----:B------:R-:W-:-:S04]  /*0740*/  IMAD.WIDE R10, R0, 0x4, R8 ;  /* 0x00000004000a7825 */ /* 0x000fc800078e0208 */
[----:B----4-:R-:W-:-:S05]  /*0750*/  FMUL R13, R13, R16 ;  /* 0x000000100d0d7220 */ /* 0x010fca0000400000 */
[----:B------:R-:W-:Y:S01]  /*0760*/  STG.E desc[UR4][R10.64], R13 ;  /* 0x0000000d0a007986 */ /* 0x000fe2000c101904 */
[----:B------:R-:W-:Y:S05]  /*0770*/  EXIT ;  /* 0x000000000000794d */ /* 0x000fea0003800000 */
.L_x_5:
        /* <DEDUP_REMOVED lines=16> */
.L_x_20:


//--------------------- .text._Z25dequantize_2bit_u8_kernelI13__nv_bfloat16EvPhPT_S3_S3_ii --------------------------
	.section	.text._Z25dequantize_2bit_u8_kernelI13__nv_bfloat16EvPhPT_S3_S3_ii,"ax",@progbits
	.align	128
        .global         _Z25dequantize_2bit_u8_kernelI13__nv_bfloat16EvPhPT_S3_S3_ii
        .type           _Z25dequantize_2bit_u8_kernelI13__nv_bfloat16EvPhPT_S3_S3_ii,@function
        .size           _Z25dequantize_2bit_u8_kernelI13__nv_bfloat16EvPhPT_S3_S3_ii,(.L_x_21 - _Z25dequantize_2bit_u8_kernelI13__nv_bfloat16EvPhPT_S3_S3_ii)
        .other          _Z25dequantize_2bit_u8_kernelI13__nv_bfloat16EvPhPT_S3_S3_ii,@"STO_CUDA_ENTRY STV_DEFAULT"
_Z25dequantize_2bit_u8_kernelI13__nv_bfloat16EvPhPT_S3_S3_ii:
.text._Z25dequantize_2bit_u8_kernelI13__nv_bfloat16EvPhPT_S3_S3_ii:
        /* <DEDUP_REMOVED lines=23> */
[----:B0-----:R-:W-:Y:S01]  /*0170*/  IADD3 R2, P2, PT, R7, UR6, RZ ;  /* 0x0000000607027c10 */ /* 0x001fe2000ff5e0ff */
[----:B------:R-:W0:Y:S04]  /*0180*/  LDC.64 R8, c[0x0][0x390] ;  /* 0x0000e400ff087b82 */ /* 0x000e280000000a00 */
[----:B------:R-:W-:-:S04]  /*0190*/  IMAD.HI.U32 R3, R3, R6, RZ ;  /* 0x0000000603037227 */ /* 0x000fc800078e00ff */
[----:B------:R-:W-:-:S04]  /*01a0*/  IMAD.MOV R3, RZ, RZ, -R3 ;  /* 0x000000ffff037224 */ /* 0x000fc800078e0a03 */
[----:B------:R-:W-:Y:S01]  /*01b0*/  IMAD R4, R13, R3, R6 ;  /* 0x000000030d047224 */ /* 0x000fe200078e0206 */
[----:B------:R-:W-:Y:S02]  /*01c0*/  LEA.HI.X.SX32 R3, R7, UR7, 0x1, P2 ;  /* 0x0000000707037c11 */ /* 0x000fe400090f0eff */
        /* <DEDUP_REMOVED lines=52> */
.L_x_6:
        /* <DEDUP_REMOVED lines=15> */
.L_x_21:


//--------------------- .text._Z25dequantize_2bit_u8_kernelI6__halfEvPhPT_S3_S3_ii --------------------------
	.section	.text._Z25dequantize_2bit_u8_kernelI6__halfEvPhPT_S3_S3_ii,"ax",@progbits
	.align	128
        .global         _Z25dequantize_2bit_u8_kernelI6__halfEvPhPT_S3_S3_ii
        .type           _Z25dequantize_2bit_u8_kernelI6__halfEvPhPT_S3_S3_ii,@function
        .size           _Z25dequantize_2bit_u8_kernelI6__halfEvPhPT_S3_S3_ii,(.L_x_22 - _Z25dequantize_2bit_u8_kernelI6__halfEvPhPT_S3_S3_ii)
        .other          _Z25dequantize_2bit_u8_kernelI6__halfEvPhPT_S3_S3_ii,@"STO_CUDA_ENTRY STV_DEFAULT"
_Z25dequantize_2bit_u8_kernelI6__halfEvPhPT_S3_S3_ii:
.text._Z25dequantize_2bit_u8_kernelI6__halfEvPhPT_S3_S3_ii:
        /* <DEDUP_REMOVED lines=81> */
.L_x_7:
        /* <DEDUP_REMOVED lines=15> */
.L_x_22:


//--------------------- .text._Z25dequantize_2bit_u8_kernelIfEvPhPT_S2_S2_ii --------------------------
	.section	.text._Z25dequantize_2bit_u8_kernelIfEvPhPT_S2_S2_ii,"ax",@progbits
	.align	128
        .global         _Z25dequantize_2bit_u8_kernelIfEvPhPT_S2_S2_ii
        .type           _Z25dequantize_2bit_u8_kernelIfEvPhPT_S2_S2_ii,@function
        .size           _Z25dequantize_2bit_u8_kernelIfEvPhPT_S2_S2_ii,(.L_x_23 - _Z25dequantize_2bit_u8_kernelIfEvPhPT_S2_S2_ii)
        .other          _Z25dequantize_2bit_u8_kernelIfEvPhPT_S2_S2_ii,@"STO_CUDA_ENTRY STV_DEFAULT"
_Z25dequantize_2bit_u8_kernelIfEvPhPT_S2_S2_ii:
.text._Z25dequantize_2bit_u8_kernelIfEvPhPT_S2_S2_ii:
        /* <DEDUP_REMOVED lines=28> */
[----:B------:R-:W-:-:S04]  /*01c0*/  LEA.HI.X.SX32 R3, R7, UR7, 0x1, P3 ;  /* 0x0000000707037c11 */ /* 0x000fc800098f0eff */
[----:B------:R-:W-:Y:S01]  /*01d0*/  ISETP.GT.U32.AND P0, PT, R13, R4, PT ;  /* 0x000000040d00720c */ /* 0x000fe20003f04070 */
[----:B---3--:R-:W2:-:S12]  /*01e0*/  LDG.E.U8 R6, desc[UR4][R2.64] ;  /* 0x0000000402067981 */ /* 0x008e98000c1e1100 */
[----:B------:R-:W-:Y:S02]  /*01f0*/  @!P0 IADD3 R4, PT, PT, R4, -R13, RZ ;  /* 0x8000000d04048210 */ /* 0x000fe40007ffe0ff */
[----:B------:R-:W-:Y:S02]  /*0200*/  ISETP.NE.AND P0, PT, R5, RZ, PT ;  /* 0x000000ff0500720c */ /* 0x000fe40003f05270 */
[----:B------:R-:W-:-:S13]  /*0210*/  ISETP.GT.U32.AND P1, PT, R13, R4, PT ;  /* 0x000000040d00720c */ /* 0x000fda0003f24070 */
[----:B------:R-:W-:-:S05]  /*0220*/  @!P1 IMAD.IADD R4, R4, 0x1, -R13 ;  /* 0x0000000104049824 */ /* 0x000fca00078e0a0d */
        /* <DEDUP_REMOVED lines=45> */
.L_x_8:
        /* <DEDUP_REMOVED lines=16> */
.L_x_23:


//--------------------- .text._Z25dequantize_4bit_u8_kernelI13__nv_bfloat16EvPhPT_S3_S3_ii --------------------------
	.section	.text._Z25dequantize_4bit_u8_kernelI13__nv_bfloat16EvPhPT_S3_S3_ii,"ax",@progbits
	.align	128
        .global         _Z25dequantize_4bit_u8_kernelI13__nv_bfloat16EvPhPT_S3_S3_ii
        .type           _Z25dequantize_4bit_u8_kernelI13__nv_bfloat16EvPhPT_S3_S3_ii,@function
        .size           _Z25dequantize_4bit_u8_kernelI13__nv_bfloat16EvPhPT_S3_S3_ii,(.L_x_24 - _Z25dequantize_4bit_u8_kernelI13__nv_bfloat16EvPhPT_S3_S3_ii)
        .other          _Z25dequantize_4bit_u8_kernelI13__nv_bfloat16EvPhPT_S3_S3_ii,@"STO_CUDA_ENTRY STV_DEFAULT"
_Z25dequantize_4bit_u8_kernelI13__nv_bfloat16EvPhPT_S3_S3_ii:
.text._Z25dequantize_4bit_u8_kernelI13__nv_bfloat16EvPhPT_S3_S3_ii:
        /* <DEDUP_REMOVED lines=18> */
[----:B--2---:R-:W-:Y:S01]  /*0120*/  IMAD.MOV.U32 R4, RZ, RZ, RZ ;  /* 0x000000ffff047224 */ /* 0x004fe200078e00ff */
[----:B----4-:R-:W-:-:S05]  /*0130*/  IADD3 R6, PT, PT, RZ, -R5, RZ ;  /* 0x80000005ff067210 */ /* 0x010fca0007ffe0ff */
[----:B------:R-:W-:Y:S01]  /*0140*/  IMAD R9, R6, R13, RZ ;  /* 0x0000000d06097224 */ /* 0x000fe200078e02ff */
[----:B------:R-:W-:-:S03]  /*0150*/  IABS R6, R7 ;  /* 0x0000000700067213 */ /* 0x000fc60000000000 */
[----:B------:R-:W-:Y:S01]  /*0160*/  IMAD.HI.U32 R5, R5, R9, R4 ;  /* 0x0000000905057227 */ /* 0x000fe200078e0004 */
[----:B0-----:R-:W-:Y:S01]  /*0170*/  IADD3 R4, P2, PT, R7, UR6, RZ ;  /* 0x0000000607047c10 */ /* 0x001fe2000ff5e0ff */
[----:B------:R-:W0:Y:S04]  /*0180*/  LDC.64 R8, c[0x0][0x390] ;  /* 0x0000e400ff087b82 */ /* 0x000e280000000a00 */
[----:B------:R-:W-:-:S05]  /*0190*/  IMAD.HI.U32 R5, R5, R6, RZ ;  /* 0x0000000605057227 */ /* 0x000fca00078e00ff */
[----:B------:R-:W-:-:S05]  /*01a0*/  IADD3 R5, PT, PT, -R5, RZ, RZ ;  /* 0x000000ff05057210 */ /* 0x000fca0007ffe1ff */
[----:B------:R-:W-:Y:S01]  /*01b0*/  IMAD R0, R13, R5, R6 ;  /* 0x000000050d007224 */ /* 0x000fe200078e0206 */
[----:B------:R-:W-:Y:S02]  /*01c0*/  LEA.HI.X.SX32 R5, R7, UR7, 0x1, P2 ;  /* 0x0000000707057c11 */ /* 0x000fe400090f0eff */
[----:B------:R-:W-:Y:S02]  /*01d0*/  ISETP.NE.AND P2, PT, R3, RZ, PT ;  /* 0x000000ff0300720c */ /* 0x000fe40003f45270 */
[----:B------:R-:W-:Y:S01]  /*01e0*/  ISETP.GT.U32.AND P0, PT, R13, R0, PT ;  /* 0x000000000d00720c */ /* 0x000fe20003f04070 */
[----:B---3--:R-:W2:-:S12]  /*01f0*/  LDG.E.U8 R6, desc[UR4][R4.64] ;  /* 0x0000000404067981 */ /* 0x008e98000c1e1100 */
[----:B------:R-:W-:-:S05]  /*0200*/  @!P0 IMAD.IADD R0, R0, 0x1, -R13 ;  /* 0x0000000100008824 */ /* 0x000fca00078e0a0d */
[----:B------:R-:W-:-:S13]  /*0210*/  ISETP.GT.U32.AND P0, PT, R13, R0, PT ;  /* 0x000000000d00720c */ /* 0x000fda0003f04070 */
[----:B------:R-:W-:Y:S02]  /*0220*/  @!P0 IADD3 R0, PT, PT, R0, -R13, RZ ;  /* 0x8000000d00008210 */ /* 0x000fe40007ffe0ff */
[----:B------:R-:W3:Y:S02]  /*0230*/  LDC.64 R12, c[0x0][0x398] ;  /* 0x0000e600ff0c7b82 */ /* 0x000ee40000000a00 */
[----:B------:R-:W-:Y:S02]  /*0240*/  @!P1 IADD3 R0, PT, PT, -R0, RZ, RZ ;  /* 0x000000ff00009210 */ /* 0x000fe40007ffe1ff */
[----:B------:R-:W-:-:S05]  /*0250*/  @!P2 LOP3.LUT R0, RZ, R3, RZ, 0x33, !PT ;  /* 0x00000003ff00a212 */ /* 0x000fca00078e33ff */
[----:B0-----:R-:W-:-:S04]  /*0260*/  IMAD.WIDE R8, R0, 0x2, R8 ;  /* 0x0000000200087825 */ /* 0x001fc800078e0208 */
[----:B-1----:R-:W-:Y:S01]  /*0270*/  IMAD.WIDE R10, R0, 0x2, R10 ;  /* 0x00000002000a7825 */ /* 0x002fe200078e020a */
[----:B------:R-:W4:Y:S04]  /*0280*/  LDG.E.U16 R3, desc[UR4][R8.64] ;  /* 0x0000000408037981 */ /* 0x000f28000c1e1500 */
[----:B------:R-:W5:Y:S01]  /*0290*/  LDG.E.U16 R14, desc[UR4][R10.64] ;  /* 0x000000040a0e7981 */ /* 0x000f62000c1e1500 */
[----:B--2---:R-:W-:-:S06]  /*02a0*/  SHF.R.U32.HI R0, RZ, 0x4, R6 ;  /* 0x00000004ff007819 */ /* 0x004fcc0000011606 */
[----:B------:R-:W4:Y:S01]  /*02b0*/  I2F.BF16 R0, R0 ;  /* 0x0000000000007306 */ /* 0x000f220000202400 */
[----:B---3--:R-:W-:-:S04]  /*02c0*/  IMAD.WIDE R6, R7, 0x2, R12 ;  /* 0x0000000207067825 */ /* 0x008fc800078e020c */
[----:B----4-:R-:W-:-:S04]  /*02d0*/  HADD2.BF16_V2 R3, R0.H0_H0, -R3.H0_H0 ;  /* 0xa000000300037230 */ /* 0x010fc80000200800 */
[----:B-----5:R-:W-:-:S05]  /*02e0*/  HMUL2.BF16_V2 R3, R3.H0_H0, R14.H0_H0 ;  /* 0x2000000e03037232 */ /* 0x020fca0000200800 */
[----:B------:R0:W-:Y:S04]  /*02f0*/  STG.E.U16 desc[UR4][R6.64], R3 ;  /* 0x0000000306007986 */ /* 0x0001e8000c101504 */
[----:B------:R-:W2:Y:S04]  /*0300*/  LDG.E.U8 R4, desc[UR4][R4.64] ;  /* 0x0000000404047981 */ /* 0x000ea8000c1e1100 */
[----:B------:R-:W3:Y:S04]  /*0310*/  LDG.E.U16 R9, desc[UR4][R8.64] ;  /* 0x0000000408097981 */ /* 0x000ee8000c1e1500 */
[----:B------:R-:W4:Y:S01]  /*0320*/  LDG.E.U16 R10, desc[UR4][R10.64] ;  /* 0x000000040a0a7981 */ /* 0x000f22000c1e1500 */
[----:B0-----:R-:W-:Y:S01]  /*0330*/  IMAD.WIDE R2, R2, 0x2, R6 ;  /* 0x0000000202027825 */ /* 0x001fe200078e0206 */
[----:B--2---:R-:W-:-:S06]  /*0340*/  LOP3.LUT R12, R4, 0xf, RZ, 0xc0, !PT ;  /* 0x0000000f040c7812 */ /* 0x004fcc00078ec0ff */
[----:B------:R-:W3:Y:S02]  /*0350*/  I2F.BF16 R12, R12 ;  /* 0x0000000c000c7306 */ /* 0x000ee40000202400 */
[----:B---3--:R-:W-:-:S04]  /*0360*/  HADD2.BF16_V2 R9, R12.H0_H0, -R9.H0_H0 ;  /* 0xa00000090c097230 */ /* 0x008fc80000200800 */
[----:B----4-:R-:W-:-:S05]  /*0370*/  HMUL2.BF16_V2 R9, R9.H0_H0, R10.H0_H0 ;  /* 0x2000000a09097232 */ /* 0x010fca0000200800 */
[----:B------:R-:W-:Y:S01]  /*0380*/  STG.E.U16 desc[UR4][R2.64], R9 ;  /* 0x0000000902007986 */ /* 0x000fe2000c101504 */
[----:B------:R-:W-:Y:S05]  /*0390*/  EXIT ;  /* 0x000000000000794d */ /* 0x000fea0003800000 */
.L_x_9:
        /* <DEDUP_REMOVED lines=14> */
.L_x_24:


//--------------------- .text._Z25dequantize_4bit_u8_kernelI6__halfEvPhPT_S3_S3_ii --------------------------
	.section	.text._Z25dequantize_4bit_u8_kernelI6__halfEvPhPT_S3_S3_ii,"ax",@progbits
	.align	128
        .global         _Z25dequantize_4bit_u8_kernelI6__halfEvPhPT_S3_S3_ii
        .type           _Z25dequantize_4bit_u8_kernelI6__halfEvPhPT_S3_S3_ii,@function
        .size           _Z25dequantize_4bit_u8_kernelI6__halfEvPhPT_S3_S3_ii,(.L_x_25 - _Z25dequantize_4bit_u8_kernelI6__halfEvPhPT_S3_S3_ii)
        .other          _Z25dequantize_4bit_u8_kernelI6__halfEvPhPT_S3_S3_ii,@"STO_CUDA_ENTRY STV_DEFAULT"
_Z25dequantize_4bit_u8_kernelI6__halfEvPhPT_S3_S3_ii:
.text._Z25dequantize_4bit_u8_kernelI6__halfEvPhPT_S3_S3_ii:
        /* <DEDUP_REMOVED lines=43> */
[----:B------:R-:W4:Y:S01]  /*02b0*/  I2F.F16 R0, R0 ;  /* 0x0000000000007306 */ /* 0x000f220000200c00 */
[----:B---3--:R-:W-:-:S04]  /*02c0*/  IMAD.WIDE R6, R7, 0x2, R12 ;  /* 0x0000000207067825 */ /* 0x008fc800078e020c */
[----:B----4-:R-:W-:-:S04]  /*02d0*/  HADD2 R3, R0.H0_H0, -R3.H0_H0 ;  /* 0xa000000300037230 */ /* 0x010fc80000000800 */
[----:B-----5:R-:W-:-:S05]  /*02e0*/  HMUL2 R3, R3.H0_H0, R14.H0_H0 ;  /* 0x2000000e03037232 */ /* 0x020fca0000000800 */
[----:B------:R0:W-:Y:S04]  /*02f0*/  STG.E.U16 desc[UR4][R6.64], R3 ;  /* 0x0000000306007986 */ /* 0x0001e8000c101504 */
[----:B------:R-:W2:Y:S04]  /*0300*/  LDG.E.U8 R4, desc[UR4][R4.64] ;  /* 0x0000000404047981 */ /* 0x000ea8000c1e1100 */
[----:B------:R-:W3:Y:S04]  /*0310*/  LDG.E.U16 R9, desc[UR4][R8.64] ;  /* 0x0000000408097981 */ /* 0x000ee8000c1e1500 */
[----:B------:R-:W4:Y:S01]  /*0320*/  LDG.E.U16 R10, desc[UR4][R10.64] ;  /* 0x000000040a0a7981 */ /* 0x000f22000c1e1500 */
[----:B0-----:R-:W-:Y:S01]  /*0330*/  IMAD.WIDE R2, R2, 0x2, R6 ;  /* 0x0000000202027825 */ /* 0x001fe200078e0206 */
[----:B--2---:R-:W-:-:S06]  /*0340*/  LOP3.LUT R12, R4, 0xf, RZ, 0xc0, !PT ;  /* 0x0000000f040c7812 */ /* 0x004fcc00078ec0ff */
[----:B------:R-:W3:Y:S02]  /*0350*/  I2F.F16 R12, R12 ;  /* 0x0000000c000c7306 */ /* 0x000ee40000200c00 */
[----:B---3--:R-:W-:-:S04]  /*0360*/  HADD2 R9, R12.H0_H0, -R9.H0_H0 ;  /* 0xa00000090c097230 */ /* 0x008fc80000000800 */
[----:B----4-:R-:W-:-:S05]  /*0370*/  HMUL2 R9, R9.H0_H0, R10.H0_H0 ;  /* 0x2000000a09097232 */ /* 0x010fca0000000800 */
[----:B------:R-:W-:Y:S01]  /*0380*/  STG.E.U16 desc[UR4][R2.64], R9 ;  /* 0x0000000902007986 */ /* 0x000fe2000c101504 */
[----:B------:R-:W-:Y:S05]  /*0390*/  EXIT ;  /* 0x000000000000794d */ /* 0x000fea0003800000 */
.L_x_10:
        /* <DEDUP_REMOVED lines=14> */
.L_x_25:


//--------------------- .text._Z25dequantize_4bit_u8_kernelIfEvPhPT_S2_S2_ii --------------------------
	.section	.text._Z25dequantize_4bit_u8_kernelIfEvPhPT_S2_S2_ii,"ax",@progbits
	.align	128
        .global         _Z25dequantize_4bit_u8_kernelIfEvPhPT_S2_S2_ii
        .type           _Z25dequantize_4bit_u8_kernelIfEvPhPT_S2_S2_ii,@function
        .size           _Z25dequantize_4bit_u8_kernelIfEvPhPT_S2_S2_ii,(.L_x_26 - _Z25dequantize_4bit_u8_kernelIfEvPhPT_S2_S2_ii)
        .other          _Z25dequantize_4bit_u8_kernelIfEvPhPT_S2_S2_ii,@"STO_CUDA_ENTRY STV_DEFAULT"
_Z25dequantize_4bit_u8_kernelIfEvPhPT_S2_S2_ii:
.text._Z25dequantize_4bit_u8_kernelIfEvPhPT_S2_S2_ii:
        /* <DEDUP_REMOVED lines=28> */
[----:B------:R-:W-:-:S04]  /*01c0*/  LEA.HI.X.SX32 R5, R7, UR7, 0x1, P3 ;  /* 0x0000000707057c11 */ /* 0x000fc800098f0eff */
[----:B------:R-:W-:Y:S01]  /*01d0*/  ISETP.GT.U32.AND P0, PT, R13, R0, PT ;  /* 0x000000000d00720c */ /* 0x000fe20003f04070 */
[----:B---3--:R-:W2:-:S12]  /*01e0*/  LDG.E.U8 R6, desc[UR4][R4.64] ;  /* 0x0000000404067981 */ /* 0x008e98000c1e1100 */
[----:B------:R-:W-:Y:S01]  /*01f0*/  @!P0 IMAD.IADD R0, R0, 0x1, -R13 ;  /* 0x0000000100008824 */ /* 0x000fe200078e0a0d */
[----:B------:R-:W-:-:S04]  /*0200*/  ISETP.NE.AND P0, PT, R3, RZ, PT ;  /* 0x000000ff0300720c */ /* 0x000fc80003f05270 */
[----:B------:R-:W-:-:S13]  /*0210*/  ISETP.GT.U32.AND P1, PT, R13, R0, PT ;  /* 0x000000000d00720c */ /* 0x000fda0003f24070 */
[----:B------:R-:W-:Y:S02]  /*0220*/  @!P1 IADD3 R0, PT, PT, R0, -R13, RZ ;  /* 0x8000000d00009210 */ /* 0x000fe40007ffe0ff */
[----:B------:R-:W3:Y:S03]  /*0230*/  LDC.64 R12, c[0x0][0x398] ;  /* 0x0000e600ff0c7b82 */ /* 0x000ee60000000a00 */
[----:B------:R-:W-:Y:S01]  /*0240*/  @!P2 IMAD.MOV R0, RZ, RZ, -R0 ;  /* 0x000000ffff00a224 */ /* 0x000fe200078e0a00 */
[----:B------:R-:W-:-:S05]  /*0250*/  @!P0 LOP3.LUT R0, RZ, R3, RZ, 0x33, !PT ;  /* 0x00000003ff008212 */ /* 0x000fca00078e33ff */
[----:B0-----:R-:W-:-:S04]  /*0260*/  IMAD.WIDE R8, R0, 0x4, R8 ;  /* 0x0000000400087825 */ /* 0x001fc800078e0208 */
[----:B-1----:R-:W-:Y:S01]  /*0270*/  IMAD.WIDE R10, R0, 0x4, R10 ;  /* 0x00000004000a7825 */ /* 0x002fe200078e020a */
[----:B------:R-:W4:Y:S04]  /*0280*/  LDG.E R3, desc[UR4][R8.64] ;  /* 0x0000000408037981 */ /* 0x000f28000c1e1900 */
[----:B------:R-:W5:Y:S01]  /*0290*/  LDG.E R15, desc[UR4][R10.64] ;  /* 0x000000040a0f7981 */ /* 0x000f62000c1e1900 */
[----:B--2---:R-:W-:-:S04]  /*02a0*/  SHF.R.U32.HI R6, RZ, 0x4, R6 ;  /* 0x00000004ff067819 */ /* 0x004fc80000011606 */
[----:B------:R-:W-:-:S04]  /*02b0*/  LOP3.LUT R0, R6, 0xffff, RZ, 0xc0, !PT ;  /* 0x0000ffff06007812 */ /* 0x000fc800078ec0ff */
[----:B------:R-:W-:Y:S01]  /*02c0*/  I2FP.F32.U32 R0, R0 ;  /* 0x0000000000007245 */ /* 0x000fe20000201000 */
[----:B---3--:R-:W-:-:S04]  /*02d0*/  IMAD.WIDE R6, R7, 0x4, R12 ;  /* 0x0000000407067825 */ /* 0x008fc800078e020c */
[----:B----4-:R-:W-:-:S04]  /*02e0*/  FADD R0, R0, -R3 ;  /* 0x8000000300007221 */ /* 0x010fc80000000000 */
[----:B-----5:R-:W-:-:S05]  /*02f0*/  FMUL R15, R0, R15 ;  /* 0x0000000f000f7220 */ /* 0x020fca0000400000 */
[----:B------:R-:W-:Y:S04]  /*0300*/  STG.E desc[UR4][R6.64], R15 ;  /* 0x0000000f06007986 */ /* 0x000fe8000c101904 */
[----:B------:R-:W2:Y:S04]  /*0310*/  LDG.E.U8 R4, desc[UR4][R4.64] ;  /* 0x0000000404047981 */ /* 0x000ea8000c1e1100 */
[----:B------:R-:W3:Y:S04]  /*0320*/  LDG.E R9, desc[UR4][R8.64] ;  /* 0x0000000408097981 */ /* 0x000ee8000c1e1900 */
[----:B------:R-:W4:Y:S01]  /*0330*/  LDG.E R11, desc[UR4][R10.64] ;  /* 0x000000040a0b7981 */ /* 0x000f22000c1e1900 */
[----:B------:R-:W-:Y:S01]  /*0340*/  IMAD.WIDE R2, R2, 0x4, R6 ;  /* 0x0000000402027825 */ /* 0x000fe200078e0206 */
[----:B--2---:R-:W-:-:S06]  /*0350*/  LOP3.LUT R0, R4, 0xf, RZ, 0xc0, !PT ;  /* 0x0000000f04007812 */ /* 0x004fcc00078ec0ff */
[----:B------:R-:W3:Y:S02]  /*0360*/  I2F.U16 R0, R0 ;  /* 0x0000000000007306 */ /* 0x000ee40000101000 */
[----:B---3--:R-:W-:-:S04]  /*0370*/  FADD R12, R0, -R9 ;  /* 0x80000009000c7221 */ /* 0x008fc80000000000 */
[----:B----4-:R-:W-:-:S05]  /*0380*/  FMUL R13, R12, R11 ;  /* 0x0000000b0c0d7220 */ /* 0x010fca0000400000 */
[----:B------:R-:W-:Y:S01]  /*0390*/  STG.E desc[UR4][R2.64], R13 ;  /* 0x0000000d02007986 */ /* 0x000fe2000c101904 */
[----:B------:R-:W-:Y:S05]  /*03a0*/  EXIT ;  /* 0x000000000000794d */ /* 0x000fea0003800000 */
.L_x_11:
        /* <DEDUP_REMOVED lines=13> */
.L_x_26:


//--------------------- .text._Z25dequantize_8bit_u8_kernelI13__nv_bfloat16EvPhPT_S3_S3_ii --------------------------
	.section	.text._Z25dequantize_8bit_u8_kernelI13__nv_bfloat16EvPhPT_S3_S3_ii,"ax",@progbits
	.align	128
        .global         _Z25dequantize_8bit_u8_kernelI13__nv_bfloat16EvPhPT_S3_S3_ii
        .type           _Z25dequantize_8bit_u8_kernelI13__nv_bfloat16EvPhPT_S3_S3_ii,@function
        .size           _Z25dequantize_8bit_u8_kernelI13__nv_bfloat16EvPhPT_S3_S3_ii,(.L_x_27 - _Z25dequantize_8bit_u8_kernelI13__nv_bfloat16EvPhPT_S3_S3_ii)
        .other          _Z25dequantize_8bit_u8_kernelI13__nv_bfloat16EvPhPT_S3_S3_ii,@"STO_CUDA_ENTRY STV_DEFAULT"
_Z25dequantize_8bit_u8_kernelI13__nv_bfloat16EvPhPT_S3_S3_ii:
.text._Z25dequantize_8bit_u8_kernelI13__nv_bfloat16EvPhPT_S3_S3_ii:
        /* <DEDUP_REMOVED lines=11> */
[----:B------:R-:W-:Y:S02]  /*00b0*/  ISETP.GE.AND P2, PT, R0, RZ, PT ;  /* 0x000000ff0000720c */ /* 0x000fe40003f46270 */
[----:B------:R-:W1:Y:S01]  /*00c0*/  I2F.RP R2, R7 ;  /* 0x0000000700027306 */ /* 0x000e620000209400 */
[----:B------:R-:W2:Y:S07]  /*00d0*/  LDCU.64 UR4, c[0x0][0x358] ;  /* 0x00006b00ff0477ac */ /* 0x000eae0008000a00 */
[----:B-1----:R-:W1:Y:S02]  /*00e0*/  MUFU.RCP R2, R2 ;  /* 0x0000000200027308 */ /* 0x002e640000001000 */
[----:B-1----:R-:W-:-:S06]  /*00f0*/  IADD3 R4, PT, PT, R2, 0xffffffe, RZ ;  /* 0x0ffffffe02047810 */ /* 0x002fcc0007ffe0ff */
[----:B------:R1:W3:Y:S02]  /*0100*/  F2I.FTZ.U32.TRUNC.NTZ R5, R4 ;  /* 0x0000000400057305 */ /* 0x0002e4000021f000 */
[----:B-1----:R-:W-:Y:S02]  /*0110*/  HFMA2 R4, -RZ, RZ, 0, 0 ;  /* 0x00000000ff047431 */ /* 0x002fe400000001ff */
[----:B---3--:R-:W-:-:S04]  /*0120*/  IMAD.MOV R6, RZ, RZ, -R5 ;  /* 0x000000ffff067224 */ /* 0x008fc800078e0a05 */
[----:B------:R-:W-:Y:S01]  /*0130*/  IMAD R9, R6, R7, RZ ;  /* 0x0000000706097224 */ /* 0x000fe200078e02ff */
[----:B------:R-:W-:-:S03]  /*0140*/  IABS R6, R0 ;  /* 0x0000000000067213 */ /* 0x000fc60000000000 */
[----:B------:R-:W-:Y:S02]  /*0150*/  IMAD.HI.U32 R5, R5, R9, R4 ;  /* 0x0000000905057227 */ /* 0x000fe400078e0004 */
[----:B------:R-:W1:Y:S04]  /*0160*/  LDC.64 R8, c[0x0][0x388] ;  /* 0x0000e200ff087b82 */ /* 0x000e680000000a00 */
[----:B------:R-:W-:-:S04]  /*0170*/  IMAD.HI.U32 R5, R5, R6, RZ ;  /* 0x0000000605057227 */ /* 0x000fc800078e00ff */
[----:B------:R-:W-:-:S04]  /*0180*/  IMAD.MOV R5, RZ, RZ, -R5 ;  /* 0x000000ffff057224 */ /* 0x000fc800078e0a05 */
[C---:B------:R-:W-:Y:S01]  /*0190*/  IMAD R2, R7.reuse, R5, R6 ;  /* 0x0000000507027224 */ /* 0x040fe200078e0206 */
[----:B0-----:R-:W-:Y:S01]  /*01a0*/  IADD3 R6, P3, PT, R0, UR6, RZ ;  /* 0x0000000600067c10 */ /* 0x001fe2000ff7e0ff */
[----:B------:R-:W0:Y:S03]  /*01b0*/  LDC.64 R4, c[0x0][0x390] ;  /* 0x0000e400ff047b82 */ /* 0x000e260000000a00 */
[----:B------:R-:W-:-:S13]  /*01c0*/  ISETP.GT.U32.AND P0, PT, R7, R2, PT ;  /* 0x000000020700720c */ /* 0x000fda0003f04070 */
[----:B------:R-:W-:Y:S02]  /*01d0*/  @!P0 IADD3 R2, PT, PT, R2, -R7, RZ ;  /* 0x8000000702028210 */ /* 0x000fe40007ffe0ff */
[----:B------:R-:W-:Y:S02]  /*01e0*/  ISETP.NE.AND P0, PT, R3, RZ, PT ;  /* 0x000000ff0300720c */ /* 0x000fe40003f05270 */
[----:B------:R-:W-:-:S13]  /*01f0*/  ISETP.GT.U32.AND P1, PT, R7, R2, PT ;  /* 0x000000020700720c */ /* 0x000fda0003f24070 */
[----:B------:R-:W-:Y:S01]  /*0200*/  @!P1 IMAD.IADD R2, R2, 0x1, -R7 ;  /* 0x0000000102029824 */ /* 0x000fe200078e0a07 */
[----:B------:R-:W-:-:S04]  /*0210*/  LEA.HI.X.SX32 R7, R0, UR7, 0x1, P3 ;  /* 0x0000000700077c11 */ /* 0x000fc800098f0eff */
[----:B------:R-:W-:Y:S01]  /*0220*/  MOV R11, R2 ;  /* 0x00000002000b7202 */ /* 0x000fe20000000f00 */
[----:B--2---:R2:W3:Y:S03]  /*0230*/  LDG.E.U8 R10, desc[UR4][R6.64] ;  /* 0x00000004060a7981 */ /* 0x0044e6000c1e1100 */
[----:B------:R-:W-:Y:S02]  /*0240*/  @!P2 IADD3 R11, PT, PT, -R11, RZ, RZ ;  /* 0x000000ff0b0ba210 */ /* 0x000fe40007ffe1ff */
[----:B------:R-:W-:-:S05]  /*0250*/  @!P0 LOP3.LUT R11, RZ, R3, RZ, 0x33, !PT ;  /* 0x00000003ff0b8212 */ /* 0x000fca00078e33ff */
[----:B0-----:R-:W-:-:S04]  /*0260*/  IMAD.WIDE R2, R11, 0x2, R4 ;  /* 0x000000020b027825 */ /* 0x001fc800078e0204 */
[----:B-1----:R-:W-:Y:S02]  /*0270*/  IMAD.WIDE R4, R11, 0x2, R8 ;  /* 0x000000020b047825 */ /* 0x002fe400078e0208 */
[----:B------:R-:W4:Y:S01]  /*0280*/  LDG.E.U16 R3, desc[UR4][R2.64] ;  /* 0x0000000402037981 */ /* 0x000f22000c1e1500 */
[----:B------:R-:W2:Y:S03]  /*0290*/  LDC.64 R8, c[0x0][0x398] ;  /* 0x0000e600ff087b82 */ /* 0x000ea60000000a00 */
[----:B------:R-:W5:Y:S01]  /*02a0*/  LDG.E.U16 R4, desc[UR4][R4.64] ;  /* 0x0000000404047981 */ /* 0x000f62000c1e1500 */
[----:B--2---:R-:W-:Y:S01]  /*02b0*/  IMAD.WIDE R6, R0, 0x2, R8 ;  /* 0x0000000200067825 */ /* 0x004fe200078e0208 */
[----:B---3--:R-:W4:Y:S03]  /*02c0*/  I2F.BF16 R10, R10 ;  /* 0x0000000a000a7306 */ /* 0x008f260000202400 */
[----:B----4-:R-:W-:-:S04]  /*02d0*/  HADD2.BF16_V2 R3, R10.H0_H0, -R3.H0_H0 ;  /* 0xa00000030a037230 */ /* 0x010fc80000200800 */
[----:B-----5:R-:W-:-:S05]  /*02e0*/  HMUL2.BF16_V2 R3, R3.H0_H0, R4.H0_H0 ;  /* 0x2000000403037232 */ /* 0x020fca0000200800 */
[----:B------:R-:W-:Y:S01]  /*02f0*/  STG.E.U16 desc[UR4][R6.64], R3 ;  /* 0x0000000306007986 */ /* 0x000fe2000c101504 */
[----:B------:R-:W-:Y:S05]  /*0300*/  EXIT ;  /* 0x000000000000794d */ /* 0x000fea0003800000 */
.L_x_12:
        /* <DEDUP_REMOVED lines=15> */
.L_x_27:


//--------------------- .text._Z25dequantize_8bit_u8_kernelI6__halfEvPhPT_S3_S3_ii --------------------------
	.section	.text._Z25dequantize_8bit_u8_kernelI6__halfEvPhPT_S3_S3_ii,"ax",@progbits
	.align	128
        .global         _Z25dequantize_8bit_u8_kernelI6__halfEvPhPT_S3_S3_ii
        .type           _Z25dequantize_8bit_u8_kernelI6__halfEvPhPT_S3_S3_ii,@function
        .size           _Z25dequantize_8bit_u8_kernelI6__halfEvPhPT_S3_S3_ii,(.L_x_28 - _Z25dequantize_8bit_u8_kernelI6__halfEvPhPT_S3_S3_ii)
        .other          _Z25dequantize_8bit_u8_kernelI6__halfEvPhPT_S3_S3_ii,@"STO_CUDA_ENTRY STV_DEFAULT"
_Z25dequantize_8bit_u8_kernelI6__halfEvPhPT_S3_S3_ii:
.text._Z25dequantize_8bit_u8_kernelI6__halfEvPhPT_S3_S3_ii:
        /* <DEDUP_REMOVED lines=44> */
[----:B---3--:R-:W4:Y:S03]  /*02c0*/  I2F.F16 R10, R10 ;  /* 0x0000000a000a7306 */ /* 0x008f260000200c00 */
[----:B----4-:R-:W-:-:S04]  /*02d0*/  HADD2 R3, R10.H0_H0, -R3.H0_H0 ;  /* 0xa00000030a037230 */ /* 0x010fc80000000800 */
[----:B-----5:R-:W-:-:S05]  /*02e0*/  HMUL2 R3, R3.H0_H0, R4.H0_H0 ;  /* 0x2000000403037232 */ /* 0x020fca0000000800 */
[----:B------:R-:W-:Y:S01]  /*02f0*/  STG.E.U16 desc[UR4][R6.64], R3 ;  /* 0x0000000306007986 */ /* 0x000fe2000c101504 */
[----:B------:R-:W-:Y:S05]  /*0300*/  EXIT ;  /* 0x000000000000794d */ /* 0x000fea0003800000 */
.L_x_13:
        /* <DEDUP_REMOVED lines=15> */
.L_x_28:


//--------------------- .text._Z25dequantize_8bit_u8_kernelIfEvPhPT_S2_S2_ii --------------------------
	.section	.text._Z25dequantize_8bit_u8_kernelIfEvPhPT_S2_S2_ii,"ax",@progbits
	.align	128
        .global         _Z25dequantize_8bit_u8_kernelIfEvPhPT_S2_S2_ii
        .type           _Z25dequantize_8bit_u8_kernelIfEvPhPT_S2_S2_ii,@function
        .size           _Z25dequantize_8bit_u8_kernelIfEvPhPT_S2_S2_ii,(.L_x_29 - _Z25dequantize_8bit_u8_kernelIfEvPhPT_S2_S2_ii)
        .other          _Z25dequantize_8bit_u8_kernelIfEvPhPT_S2_S2_ii,@"STO_CUDA_ENTRY STV_DEFAULT"
_Z25dequantize_8bit_u8_kernelIfEvPhPT_S2_S2_ii:
.text._Z25dequantize_8bit_u8_kernelIfEvPhPT_S2_S2_ii:
        /* <DEDUP_REMOVED lines=15> */
[----:B-1----:R-:W-:-:S06]  /*00f0*/  VIADD R4, R2, 0xffffffe ;  /* 0x0ffffffe02047836 */ /* 0x002fcc0000000000 */
[----:B------:R1:W3:Y:S02]  /*0100*/  F2I.FTZ.U32.TRUNC.NTZ R5, R4 ;  /* 0x0000000400057305 */ /* 0x0002e4000021f000 */
[----:B-1----:R-:W-:Y:S02]  /*0110*/  HFMA2 R4, -RZ, RZ, 0, 0 ;  /* 0x00000000ff047431 */ /* 0x002fe400000001ff */
[----:B---3--:R-:W-:-:S04]  /*0120*/  IMAD.MOV R6, RZ, RZ, -R5 ;  /* 0x000000ffff067224 */ /* 0x008fc800078e0a05 */
[----:B------:R-:W-:Y:S01]  /*0130*/  IMAD R7, R6, R9, RZ ;  /* 0x0000000906077224 */ /* 0x000fe200078e02ff */
[----:B------:R-:W-:-:S03]  /*0140*/  IABS R6, R0 ;  /* 0x0000000000067213 */ /* 0x000fc60000000000 */
[----:B------:R-:W-:-:S06]  /*0150*/  IMAD.HI.U32 R5, R5, R7, R4 ;  /* 0x0000000705057227 */ /* 0x000fcc00078e0004 */
[----:B------:R-:W-:-:S04]  /*0160*/  IMAD.HI.U32 R5, R5, R6, RZ ;  /* 0x0000000605057227 */ /* 0x000fc800078e00ff */
[----:B------:R-:W-:-:S04]  /*0170*/  IMAD.MOV R5, RZ, RZ, -R5 ;  /* 0x000000ffff057224 */ /* 0x000fc800078e0a05 */
[C---:B------:R-:W-:Y:S02]  /*0180*/  IMAD R2, R9.reuse, R5, R6 ;  /* 0x0000000509027224 */ /* 0x040fe400078e0206 */
[----:B------:R-:W1:Y:S03]  /*0190*/  LDC.64 R4, c[0x0][0x390] ;  /* 0x0000e400ff047b82 */ /* 0x000e660000000a00 */
[----:B------:R-:W-:-:S05]  /*01a0*/  ISETP.GT.U32.AND P0, PT, R9, R2, PT ;  /* 0x000000020900720c */ /* 0x000fca0003f04070 */
[----:B------:R-:W3:Y:S08]  /*01b0*/  LDC.64 R6, c[0x0][0x388] ;  /* 0x0000e200ff067b82 */ /* 0x000ef00000000a00 */
[----:B------:R-:W-:Y:S02]  /*01c0*/  @!P0 IADD3 R2, PT, PT, R2, -R9, RZ ;  /* 0x8000000902028210 */ /* 0x000fe40007ffe0ff */
[----:B------:R-:W-:-:S02]  /*01d0*/  ISETP.NE.AND P0, PT, R3, RZ, PT ;  /* 0x000000ff0300720c */ /* 0x000fc40003f05270 */
[----:B------:R-:W-:-:S13]  /*01e0*/  ISETP.GT.U32.AND P2, PT, R9, R2, PT ;  /* 0x000000020900720c */ /* 0x000fda0003f44070 */
[----:B------:R-:W-:Y:S01]  /*01f0*/  @!P2 IMAD.IADD R2, R2, 0x1, -R9 ;  /* 0x000000010202a824 */ /* 0x000fe200078e0a09 */
[----:B0-----:R-:W-:-:S04]  /*0200*/  IADD3 R8, P2, PT, R0, UR6, RZ ;  /* 0x0000000600087c10 */ /* 0x001fc8000ff5e0ff */
[----:B------:R-:W-:Y:S02]  /*0210*/  MOV R11, R2 ;  /* 0x00000002000b7202 */ /* 0x000fe40000000f00 */
[----:B------:R-:W-:Y:S02]  /*0220*/  LEA.HI.X.SX32 R9, R0, UR7, 0x1, P2 ;  /* 0x0000000700097c11 */ /* 0x000fe400090f0eff */
[----:B------:R-:W-:Y:S02]  /*0230*/  @!P1 IADD3 R11, PT, PT, -R11, RZ, RZ ;  /* 0x000000ff0b0b9210 */ /* 0x000fe40007ffe1ff */
[----:B------:R-:W-:Y:S01]  /*0240*/  @!P0 LOP3.LUT R11, RZ, R3, RZ, 0x33, !PT ;  /* 0x00000003ff0b8212 */ /* 0x000fe200078e33ff */
[----:B--2---:R-:W2:Y:S04]  /*0250*/  LDG.E.U8 R8, desc[UR4][R8.64] ;  /* 0x0000000408087981 */ /* 0x004ea8000c1e1100 */
[----:B-1----:R-:W-:-:S04]  /*0260*/  IMAD.WIDE R2, R11, 0x4, R4 ;  /* 0x000000040b027825 */ /* 0x002fc800078e0204 */
[----:B---3--:R-:W-:Y:S02]  /*0270*/  IMAD.WIDE R4, R11, 0x4, R6 ;  /* 0x000000040b047825 */ /* 0x008fe400078e0206 */
[----:B------:R-:W3:Y:S01]  /*0280*/  LDG.E R3, desc[UR4][R2.64] ;  /* 0x0000000402037981 */ /* 0x000ee2000c1e1900 */
[----:B------:R-:W0:Y:S03]  /*0290*/  LDC.64 R6, c[0x0][0x398] ;  /* 0x0000e600ff067b82 */ /* 0x000e260000000a00 */
[----:B------:R-:W4:Y:S01]  /*02a0*/  LDG.E R5, desc[UR4][R4.64] ;  /* 0x0000000404057981 */ /* 0x000f22000c1e1900 */
[----:B0-----:R-:W-:Y:S01]  /*02b0*/  IMAD.WIDE R6, R0, 0x4, R6 ;  /* 0x0000000400067825 */ /* 0x001fe200078e0206 */
[----:B--2---:R-:W-:-:S05]  /*02c0*/  I2FP.F32.U32 R10, R8 ;  /* 0x00000008000a7245 */ /* 0x004fca0000201000 */
[----:B---3--:R-:W-:-:S04]  /*02d0*/  FADD R10, R10, -R3 ;  /* 0x800000030a0a7221 */ /* 0x008fc80000000000 */
[----:B----4-:R-:W-:-:S05]  /*02e0*/  FMUL R11, R10, R5 ;  /* 0x000000050a0b7220 */ /* 0x010fca0000400000 */
[----:B------:R-:W-:Y:S01]  /*02f0*/  STG.E desc[UR4][R6.64], R11 ;  /* 0x0000000b06007986 */ /* 0x000fe2000c101904 */
[----:B------:R-:W-:Y:S05]  /*0300*/  EXIT ;  /* 0x000000000000794d */ /* 0x000fea0003800000 */
.L_x_14:
        /* <DEDUP_REMOVED lines=15> */
.L_x_29:


//--------------------- .nv.shared.reserved.0     --------------------------
	.section	.nv.shared.reserved.0,"aw",@nobits
	.weak		__nv_reservedSMEM_offset_0_alias
	.size		__nv_reservedSMEM_offset_0_alias, 0, 64
	.other		__nv_reservedSMEM_offset_0_alias,@"STO_CUDA_RESERVED_SHARED STV_DEFAULT"
__nv_reservedSMEM_offset_0_alias:
	.zero		0
	.zero		64


//--------------------- .nv.constant0._Z25dequantize_3bit_32_kernelI13__nv_bfloat16EvPiPT_S3_S3_ii --------------------------
	.section	.nv.constant0._Z25dequantize_3bit_32_kernelI13__nv_bfloat16EvPiPT_S3_S3_ii,"a",@progbits
	.sectionflags	@""
	.align	4
.nv.constant0._Z25dequantize_3bit_32_kernelI13__nv_bfloat16EvPiPT_S3_S3_ii:
	.zero		936


//--------------------- .nv.constant0._Z25dequantize_3bit_32_kernelI6__halfEvPiPT_S3_S3_ii --------------------------
	.section	.nv.constant0._Z25dequantize_3bit_32_kernelI6__halfEvPiPT_S3_S3_ii,"a",@progbits
	.sectionflags	@""
	.align	4
.nv.constant0._Z25dequantize_3bit_32_kernelI6__halfEvPiPT_S3_S3_ii:
	.zero		936


//--------------------- .nv.constant0._Z25dequantize_3bit_32_kernelIfEvPiPT_S2_S2_ii --------------------------
	.section	.nv.constant0._Z25dequantize_3bit_32_kernelIfEvPiPT_S2_S2_ii,"a",@progbits
	.sectionflags	@""
	.align	4
.nv.constant0._Z25dequantize_3bit_32_kernelIfEvPiPT_S2_S2_ii:
	.zero		936


//--------------------- .nv.constant0._Z25dequantize_1bit_u8_kernelI13__nv_bfloat16EvPhPT_S3_S3_ii --------------------------
	.section	.nv.constant0._Z25dequantize_1bit_u8_kernelI13__nv_bfloat16EvPhPT_S3_S3_ii,"a",@progbits
	.sectionflags	@""
	.align	4
.nv.constant0._Z25dequantize_1bit_u8_kernelI13__nv_bfloat16EvPhPT_S3_S3_ii:
	.zero		936


//--------------------- .nv.constant0._Z25dequantize_1bit_u8_kernelI6__halfEvPhPT_S3_S3_ii --------------------------
	.section	.nv.constant0._Z25dequantize_1bit_u8_kernelI6__halfEvPhPT_S3_S3_ii,"a",@progbits
	.sectionflags	@""
	.align	4
.nv.constant0._Z25dequantize_1bit_u8_kernelI6__halfEvPhPT_S3_S3_ii:
	.zero		936


//--------------------- .nv.constant0._Z25dequantize_1bit_u8_kernelIfEvPhPT_S2_S2_ii --------------------------
	.section	.nv.constant0._Z25dequantize_1bit_u8_kernelIfEvPhPT_S2_S2_ii,"a",@progbits
	.sectionflags	@""
	.align	4
.nv.constant0._Z25dequantize_1bit_u8_kernelIfEvPhPT_S2_S2_ii:
	.zero		936


//--------------------- .nv.constant0._Z25dequantize_2bit_u8_kernelI13__nv_bfloat16EvPhPT_S3_S3_ii --------------------------
	.section	.nv.constant0._Z25dequantize_2bit_u8_kernelI13__nv_bfloat16EvPhPT_S3_S3_ii,"a",@progbits
	.sectionflags	@""
	.align	4
.nv.constant0._Z25dequantize_2bit_u8_kernelI13__nv_bfloat16EvPhPT_S3_S3_ii:
	.zero		936


//--------------------- .nv.constant0._Z25dequantize_2bit_u8_kernelI6__halfEvPhPT_S3_S3_ii --------------------------
	.section	.nv.constant0._Z25dequantize_2bit_u8_kernelI6__halfEvPhPT_S3_S3_ii,"a",@progbits
	.sectionflags	@""
	.align	4
.nv.constant0._Z25dequantize_2bit_u8_kernelI6__halfEvPhPT_S3_S3_ii:
	.zero		936


//--------------------- .nv.constant0._Z25dequantize_2bit_u8_kernelIfEvPhPT_S2_S2_ii --------------------------
	.section	.nv.constant0._Z25dequantize_2bit_u8_kernelIfEvPhPT_S2_S2_ii,"a",@progbits
	.sectionflags	@""
	.align	4
.nv.constant0._Z25dequantize_2bit_u8_kernelIfEvPhPT_S2_S2_ii:
	.zero		936


//--------------------- .nv.constant0._Z25dequantize_4bit_u8_kernelI13__nv_bfloat16EvPhPT_S3_S3_ii --------------------------
	.section	.nv.constant0._Z25dequantize_4bit_u8_kernelI13__nv_bfloat16EvPhPT_S3_S3_ii,"a",@progbits
	.sectionflags	@""
	.align	4
.nv.constant0._Z25dequantize_4bit_u8_kernelI13__nv_bfloat16EvPhPT_S3_S3_ii:
	.zero		936


//--------------------- .nv.constant0._Z25dequantize_4bit_u8_kernelI6__halfEvPhPT_S3_S3_ii --------------------------
	.section	.nv.constant0._Z25dequantize_4bit_u8_kernelI6__halfEvPhPT_S3_S3_ii,"a",@progbits
	.sectionflags	@""
	.align	4
.nv.constant0._Z25dequantize_4bit_u8_kernelI6__halfEvPhPT_S3_S3_ii:
	.zero		936


//--------------------- .nv.constant0._Z25dequantize_4bit_u8_kernelIfEvPhPT_S2_S2_ii --------------------------
	.section	.nv.constant0._Z25dequantize_4bit_u8_kernelIfEvPhPT_S2_S2_ii,"a",@progbits
	.sectionflags	@""
	.align	4
.nv.constant0._Z25dequantize_4bit_u8_kernelIfEvPhPT_S2_S2_ii:
	.zero		936


//--------------------- .nv.constant0._Z25dequantize_8bit_u8_kernelI13__nv_bfloat16EvPhPT_S3_S3_ii --------------------------
	.section	.nv.constant0._Z25dequantize_8bit_u8_kernelI13__nv_bfloat16EvPhPT_S3_S3_ii,"a",@progbits
	.sectionflags	@""
	.align	4
.nv.constant0._Z25dequantize_8bit_u8_kernelI13__nv_bfloat16EvPhPT_S3_S3_ii:
	.zero		936


//--------------------- .nv.constant0._Z25dequantize_8bit_u8_kernelI6__halfEvPhPT_S3_S3_ii --------------------------
	.section	.nv.constant0._Z25dequantize_8bit_u8_kernelI6__halfEvPhPT_S3_S3_ii,"a",@progbits
	.sectionflags	@""
	.align	4
.nv.constant0._Z25dequantize_8bit_u8_kernelI6__halfEvPhPT_S3_S3_ii:
	.zero		936


//--------------------- .nv.constant0._Z25dequantize_8bit_u8_kernelIfEvPhPT_S2_S2_ii --------------------------
	.section	.nv.constant0._Z25dequantize_8bit_u8_kernelIfEvPhPT_S2_S2_ii,"a",@progbits
	.sectionflags	@""
	.align	4
.nv.constant0._Z25dequantize_8bit_u8_kernelIfEvPhPT_S2_S2_ii:
	.zero		936


//--------------------- SYMBOLS --------------------------

	.type		.nv.reservedSmem.offset0,@object
	.size		.nv.reservedSmem.offset0,0x4
